def attn_fwd(
    Q,
    K,
    V,
    Out,
    Lse,
    sm_scale,
    stride_qz,
    stride_qh,
    stride_qm,
    stride_qk,
    stride_kz,
    stride_kh,
    stride_kn,
    stride_kk,
    stride_vz,
    stride_vh,
    stride_vn,
    stride_vk,
    stride_oz,
    stride_oh,
    stride_om,
    stride_ok,
    seqlen_q,
    seqlen_k,
    BLOCK_M: tl.constexpr,
    BLOCK_N: tl.constexpr,
    HEAD_DIM: tl.constexpr,
    CAUSAL: tl.constexpr,
):
    start_m = tl.program_id(0)
    off_hz = tl.program_id(1)
    q_off = off_hz * stride_qh
    k_off = off_hz * stride_kh
    v_off = off_hz * stride_vh
    offs_m = start_m * BLOCK_M + tl.arange(0, BLOCK_M)
    offs_d = tl.arange(0, HEAD_DIM)
    offs_n = tl.arange(0, BLOCK_N)
    q_ptrs = Q + q_off + offs_m[:, None] * stride_qm + offs_d[None, :] * stride_qk
    k_ptrs = K + k_off + offs_d[:, None] * stride_kk + offs_n[None, :] * stride_kn
    v_ptrs = V + v_off + offs_n[:, None] * stride_vn + offs_d[None, :] * stride_vk
    m_i = tl.full([BLOCK_M], float("-inf"), dtype=tl.float32)
    l_i = tl.zeros([BLOCK_M], dtype=tl.float32) + 1.0
    acc = tl.zeros([BLOCK_M, HEAD_DIM], dtype=tl.float32)
    q = tl.load(q_ptrs)
    acc, l_i, m_i = _attn_fwd_inner(
        acc,
        l_i,
        m_i,
        q,
        k_ptrs,
        v_ptrs,
        sm_scale,
        stride_kn,
        stride_vn,
        start_m,
        seqlen_k,
        BLOCK_M,
        BLOCK_N,
        HEAD_DIM,
        CAUSAL,
    )
    acc = acc / l_i[:, None]
    lse = m_i + tl.math.log2(l_i) / 1.4426950408889634
    o_ptrs = (
        Out
        + off_hz * stride_oh
        + offs_m[:, None] * stride_om
        + offs_d[None, :] * stride_ok
    )
    tl.store(o_ptrs, acc.to(Out.dtype.element_ty))
    tl.store(Lse + off_hz * seqlen_q + offs_m, lse)

# config = {"BLOCK_M": 256, "BLOCK_N": 16, "HEAD_DIM": 32, "arch": "sm_80", "causal": true, "dtype": "bf16", "num_stages": 2, "num_warps": 16}
# arch = sm_80


// ===== COMPILED SASS (sm_80) =====

	.target	sm_80

	.elftype	@"ET_EXEC"


//--------------------- .note.nv.tkinfo           --------------------------
	.section	.note.nv.tkinfo,"",@"SHT_NOTE"
	.sectionflags	@"SHF_NOTE_NV_TKINFO"
	.tkinfo
        /*0018*/ 	.word	0x00000002
        /*0030*/ 	.string	""
        /*0030*/ 	.string	"ptxas"
        /*0030*/ 	.string	"Cuda compilation tools, release 13.0, V13.0.88"
        /*0030*/ 	.string	"Build cuda_13.0.r13.0/compiler.36424714_0"
        /*0030*/ 	.string	"-v  -suppress-debug-info  -lineinfo  -arch sm_80 "



//--------------------- .note.nv.cuinfo           --------------------------
	.section	.note.nv.cuinfo,"",@"SHT_NOTE"
	.sectionflags	@"SHF_NOTE_NV_CUINFO"
        /*0018*/ 	.short	0x0002
        /*001a*/ 	.short	0x0050
        /*001c*/ 	.short	0x0082
	.zero		2


//--------------------- .nv.info                  --------------------------
	.section	.nv.info,"",@"SHT_CUDA_INFO"
	.align	4


	//----- nvinfo : EIATTR_REGCOUNT
	.align		4
        /*0000*/ 	.byte	0x04, 0x2f
        /*0002*/ 	.short	(.L_2 - .L_1)
	.align		4
.L_1:
        /*0004*/ 	.word	index@(attn_fwd)
        /*0008*/ 	.word	0x00000040


	//----- nvinfo : EIATTR_FRAME_SIZE
	.align		4
.L_2:
        /*000c*/ 	.byte	0x04, 0x11
        /*000e*/ 	.short	(.L_4 - .L_3)
	.align		4
.L_3:
        /*0010*/ 	.word	index@(attn_fwd)
        /*0014*/ 	.word	0x00000000


	//----- nvinfo : EIATTR_MIN_STACK_SIZE
	.align		4
.L_4:
        /*0018*/ 	.byte	0x04, 0x12
        /*001a*/ 	.short	(.L_6 - .L_5)
	.align		4
.L_5:
        /*001c*/ 	.word	index@(attn_fwd)
        /*0020*/ 	.word	0x00000000
.L_6:


//--------------------- .nv.info.attn_fwd         --------------------------
	.section	.nv.info.attn_fwd,"",@"SHT_CUDA_INFO"
	.sectionflags	@""
	.align	4


	//----- nvinfo : EIATTR_CUDA_API_VERSION
	.align		4
        /*0000*/ 	.byte	0x04, 0x37
        /*0002*/ 	.short	(.L_8 - .L_7)
.L_7:
        /*0004*/ 	.word	0x00000082


	//----- nvinfo : EIATTR_SW2861232_WAR
	.align		4
.L_8:
        /*0008*/ 	.byte	0x01, 0x35
	.zero		2


	//----- nvinfo : EIATTR_PARAM_CBANK
	.align		4
        /*000c*/ 	.byte	0x04, 0x0a
        /*000e*/ 	.short	(.L_10 - .L_9)
	.align		4
.L_9:
        /*0010*/ 	.word	index@(.nv.constant0.attn_fwd)
        /*0014*/ 	.short	0x0160
        /*0016*/ 	.short	0x0088


	//----- nvinfo : EIATTR_CBANK_PARAM_SIZE
	.align		4
.L_10:
        /*0018*/ 	.byte	0x03, 0x19
        /*001a*/ 	.short	0x0088


	//----- nvinfo : EIATTR_KPARAM_INFO
	.align		4
        /*001c*/ 	.byte	0x04, 0x17
        /*001e*/ 	.short	(.L_12 - .L_11)
.L_11:
        /*0020*/ 	.word	0x00000000
        /*0024*/ 	.short	0x0019
        /*0026*/ 	.short	0x0080
        /*0028*/ 	.byte	0x00, 0xf4, 0x21, 0x00


	//----- nvinfo : EIATTR_KPARAM_INFO
	.align		4
.L_12:
        /*002c*/ 	.byte	0x04, 0x17
        /*002e*/ 	.short	(.L_14 - .L_13)
.L_13:
        /*0030*/ 	.word	0x00000000
        /*0034*/ 	.short	0x0018
        /*0036*/ 	.short	0x0078
        /*0038*/ 	.byte	0x00, 0xf4, 0x21, 0x00


	//----- nvinfo : EIATTR_KPARAM_INFO
	.align		4
.L_14:
        /*003c*/ 	.byte	0x04, 0x17
        /*003e*/ 	.short	(.L_16 - .L_15)
.L_15:
        /*0040*/ 	.word	0x00000000
        /*0044*/ 	.short	0x0017
        /*0046*/ 	.short	0x0070
        /*0048*/ 	.byte	0x00, 0xf0, 0x11, 0x00


	//----- nvinfo : EIATTR_KPARAM_INFO
	.align		4
.L_16:
        /*004c*/ 	.byte	0x04, 0x17
        /*004e*/ 	.short	(.L_18 - .L_17)
.L_17:
        /*0050*/ 	.word	0x00000000
        /*0054*/ 	.short	0x0016
        /*0056*/ 	.short	0x006c
        /*0058*/ 	.byte	0x00, 0xf0, 0x11, 0x00


	//----- nvinfo : EIATTR_KPARAM_INFO
	.align		4
.L_18:
        /*005c*/ 	.byte	0x04, 0x17
        /*005e*/ 	.short	(.L_20 - .L_19)
.L_19:
        /*0060*/ 	.word	0x00000000
        /*0064*/ 	.short	0x0015
        /*0066*/ 	.short	0x0068
        /*0068*/ 	.byte	0x00, 0xf0, 0x11, 0x00


	//----- nvinfo : EIATTR_KPARAM_INFO
	.align		4
.L_20:
        /*006c*/ 	.byte	0x04, 0x17
        /*006e*/ 	.short	(.L_22 - .L_21)
.L_21:
        /*0070*/ 	.word	0x00000000
        /*0074*/ 	.short	0x0014
        /*0076*/ 	.short	0x0064
        /*0078*/ 	.byte	0x00, 0xf0, 0x11, 0x00


	//----- nvinfo : EIATTR_KPARAM_INFO
	.align		4
.L_22:
        /*007c*/ 	.byte	0x04, 0x17
        /*007e*/ 	.short	(.L_24 - .L_23)
.L_23:
        /*0080*/ 	.word	0x00000000
        /*0084*/ 	.short	0x0013
        /*0086*/ 	.short	0x0060
        /*0088*/ 	.byte	0x00, 0xf0, 0x11, 0x00


	//----- nvinfo : EIATTR_KPARAM_INFO
	.align		4
.L_24:
        /*008c*/ 	.byte	0x04, 0x17
        /*008e*/ 	.short	(.L_26 - .L_25)
.L_25:
        /*0090*/ 	.word	0x00000000
        /*0094*/ 	.short	0x0012
        /*0096*/ 	.short	0x005c
        /*0098*/ 	.byte	0x00, 0xf0, 0x11, 0x00


	//----- nvinfo : EIATTR_KPARAM_INFO
	.align		4
.L_26:
        /*009c*/ 	.byte	0x04, 0x17
        /*009e*/ 	.short	(.L_28 - .L_27)
.L_27:
        /*00a0*/ 	.word	0x00000000
        /*00a4*/ 	.short	0x0011
        /*00a6*/ 	.short	0x0058
        /*00a8*/ 	.byte	0x00, 0xf0, 0x11, 0x00


	//----- nvinfo : EIATTR_KPARAM_INFO
	.align		4
.L_28:
        /*00ac*/ 	.byte	0x04, 0x17
        /*00ae*/ 	.short	(.L_30 - .L_29)
.L_29:
        /*00b0*/ 	.word	0x00000000
        /*00b4*/ 	.short	0x0010
        /*00b6*/ 	.short	0x0054
        /*00b8*/ 	.byte	0x00, 0xf0, 0x11, 0x00


	//----- nvinfo : EIATTR_KPARAM_INFO
	.align		4
.L_30:
        /*00bc*/ 	.byte	0x04, 0x17
        /*00be*/ 	.short	(.L_32 - .L_31)
.L_31:
        /*00c0*/ 	.word	0x00000000
        /*00c4*/ 	.short	0x000f
        /*00c6*/ 	.short	0x0050
        /*00c8*/ 	.byte	0x00, 0xf0, 0x11, 0x00


	//----- nvinfo : EIATTR_KPARAM_INFO
	.align		4
.L_32:
        /*00cc*/ 	.byte	0x04, 0x17
        /*00ce*/ 	.short	(.L_34 - .L_33)
.L_33:
        /*00d0*/ 	.word	0x00000000
        /*00d4*/ 	.short	0x000e
        /*00d6*/ 	.short	0x004c
        /*00d8*/ 	.byte	0x00, 0xf0, 0x11, 0x00


	//----- nvinfo : EIATTR_KPARAM_INFO
	.align		4
.L_34:
        /*00dc*/ 	.byte	0x04, 0x17
        /*00de*/ 	.short	(.L_36 - .L_35)
.L_35:
        /*00e0*/ 	.word	0x00000000
        /*00e4*/ 	.short	0x000d
        /*00e6*/ 	.short	0x0048
        /*00e8*/ 	.byte	0x00, 0xf0, 0x11, 0x00


	//----- nvinfo : EIATTR_KPARAM_INFO
	.align		4
.L_36:
        /*00ec*/ 	.byte	0x04, 0x17
        /*00ee*/ 	.short	(.L_38 - .L_37)
.L_37:
        /*00f0*/ 	.word	0x00000000
        /*00f4*/ 	.short	0x000c
        /*00f6*/ 	.short	0x0044
        /*00f8*/ 	.byte	0x00, 0xf0, 0x11, 0x00


	//----- nvinfo : EIATTR_KPARAM_INFO
	.align		4
.L_38:
        /*00fc*/ 	.byte	0x04, 0x17
        /*00fe*/ 	.short	(.L_40 - .L_39)
.L_39:
        /*0100*/ 	.word	0x00000000
        /*0104*/ 	.short	0x000b
        /*0106*/ 	.short	0x0040
        /*0108*/ 	.byte	0x00, 0xf0, 0x11, 0x00


	//----- nvinfo : EIATTR_KPARAM_INFO
	.align		4
.L_40:
        /*010c*/ 	.byte	0x04, 0x17
        /*010e*/ 	.short	(.L_42 - .L_41)
.L_41:
        /*0110*/ 	.word	0x00000000
        /*0114*/ 	.short	0x000a
        /*0116*/ 	.short	0x003c
        /*0118*/ 	.byte	0x00, 0xf0, 0x11, 0x00


	//----- nvinfo : EIATTR_KPARAM_INFO
	.align		4
.L_42:
        /*011c*/ 	.byte	0x04, 0x17
        /*011e*/ 	.short	(.L_44 - .L_43)
.L_43:
        /*0120*/ 	.word	0x00000000
        /*0124*/ 	.short	0x0009
        /*0126*/ 	.short	0x0038
        /*0128*/ 	.byte	0x00, 0xf0, 0x11, 0x00


	//----- nvinfo : EIATTR_KPARAM_INFO
	.align		4
.L_44:
        /*012c*/ 	.byte	0x04, 0x17
        /*012e*/ 	.short	(.L_46 - .L_45)
.L_45:
        /*0130*/ 	.word	0x00000000
        /*0134*/ 	.short	0x0008
        /*0136*/ 	.short	0x0034
        /*0138*/ 	.byte	0x00, 0xf0, 0x11, 0x00


	//----- nvinfo : EIATTR_KPARAM_INFO
	.align		4
.L_46:
        /*013c*/ 	.byte	0x04, 0x17
        /*013e*/ 	.short	(.L_48 - .L_47)
.L_47:
        /*0140*/ 	.word	0x00000000
        /*0144*/ 	.short	0x0007
        /*0146*/ 	.short	0x0030
        /*0148*/ 	.byte	0x00, 0xf0, 0x11, 0x00


	//----- nvinfo : EIATTR_KPARAM_INFO
	.align		4
.L_48:
        /*014c*/ 	.byte	0x04, 0x17
        /*014e*/ 	.short	(.L_50 - .L_49)
.L_49:
        /*0150*/ 	.word	0x00000000
        /*0154*/ 	.short	0x0006
        /*0156*/ 	.short	0x002c
        /*0158*/ 	.byte	0x00, 0xf0, 0x11, 0x00


	//----- nvinfo : EIATTR_KPARAM_INFO
	.align		4
.L_50:
        /*015c*/ 	.byte	0x04, 0x17
        /*015e*/ 	.short	(.L_52 - .L_51)
.L_51:
        /*0160*/ 	.word	0x00000000
        /*0164*/ 	.short	0x0005
        /*0166*/ 	.short	0x0028
        /*0168*/ 	.byte	0x00, 0xf0, 0x11, 0x00


	//----- nvinfo : EIATTR_KPARAM_INFO
	.align		4
.L_52:
        /*016c*/ 	.byte	0x04, 0x17
        /*016e*/ 	.short	(.L_54 - .L_53)
.L_53:
        /*0170*/ 	.word	0x00000000
        /*0174*/ 	.short	0x0004
        /*0176*/ 	.short	0x0020
        /*0178*/ 	.byte	0x00, 0xf4, 0x21, 0x00


	//----- nvinfo : EIATTR_KPARAM_INFO
	.align		4
.L_54:
        /*017c*/ 	.byte	0x04, 0x17
        /*017e*/ 	.short	(.L_56 - .L_55)
.L_55:
        /*0180*/ 	.word	0x00000000
        /*0184*/ 	.short	0x0003
        /*0186*/ 	.short	0x0018
        /*0188*/ 	.byte	0x00, 0xf4, 0x21, 0x00


	//----- nvinfo : EIATTR_KPARAM_INFO
	.align		4
.L_56:
        /*018c*/ 	.byte	0x04, 0x17
        /*018e*/ 	.short	(.L_58 - .L_57)
.L_57:
        /*0190*/ 	.word	0x00000000
        /*0194*/ 	.short	0x0002
        /*0196*/ 	.short	0x0010
        /*0198*/ 	.byte	0x00, 0xf4, 0x21, 0x00


	//----- nvinfo : EIATTR_KPARAM_INFO
	.align		4
.L_58:
        /*019c*/ 	.byte	0x04, 0x17
        /*019e*/ 	.short	(.L_60 - .L_59)
.L_59:
        /*01a0*/ 	.word	0x00000000
        /*01a4*/ 	.short	0x0001
        /*01a6*/ 	.short	0x0008
        /*01a8*/ 	.byte	0x00, 0xf4, 0x21, 0x00


	//----- nvinfo : EIATTR_KPARAM_INFO
	.align		4
.L_60:
        /*01ac*/ 	.byte	0x04, 0x17
        /*01ae*/ 	.short	(.L_62 - .L_61)
.L_61:
        /*01b0*/ 	.word	0x00000000
        /*01b4*/ 	.short	0x0000
        /*01b6*/ 	.short	0x0000
        /*01b8*/ 	.byte	0x00, 0xf4, 0x21, 0x00


	//----- nvinfo : EIATTR_MAXREG_COUNT
	.align		4
.L_62:
        /*01bc*/ 	.byte	0x03, 0x1b
        /*01be*/ 	.short	0x0080


	//----- nvinfo : EIATTR_NUM_BARRIERS
	.align		4
        /*01c0*/ 	.byte	0x02, 0x4c
        /*01c2*/ 	.byte	0x01
	.zero		1


	//----- nvinfo : EIATTR_MERCURY_ISA_VERSION
	.align		4
        /*01c4*/ 	.byte	0x03, 0x5f
        /*01c6*/ 	.short	0x0000


	//----- nvinfo : EIATTR_COOP_GROUP_MASK_REGIDS
	.align		4
        /*01c8*/ 	.byte	0x04, 0x29
        /*01ca*/ 	.short	(.L_64 - .L_63)


	//   ....[0]....
.L_63:
        /*01cc*/ 	.word	0xffffffff


	//   ....[1]....
        /*01d0*/ 	.word	0xffffffff


	//   ....[2]....
        /*01d4*/ 	.word	0xffffffff


	//   ....[3]....
        /*01d8*/ 	.word	0xffffffff


	//   ....[4]....
        /*01dc*/ 	.word	0xffffffff


	//   ....[5]....
        /*01e0*/ 	.word	0xffffffff


	//   ....[6]....
        /*01e4*/ 	.word	0xffffffff


	//   ....[7]....
        /*01e8*/ 	.word	0xffffffff


	//----- nvinfo : EIATTR_COOP_GROUP_INSTR_OFFSETS
	.align		4
.L_64:
        /*01ec*/ 	.byte	0x04, 0x28
        /*01ee*/ 	.short	(.L_66 - .L_65)


	//   ....[0]....
.L_65:
        /*01f0*/ 	.word	0x000010a0


	//   ....[1]....
        /*01f4*/ 	.word	0x000010b0


	//   ....[2]....
        /*01f8*/ 	.word	0x000010e0


	//   ....[3]....
        /*01fc*/ 	.word	0x000010f0


	//   ....[4]....
        /*0200*/ 	.word	0x00001540


	//   ....[5]....
        /*0204*/ 	.word	0x00001550


	//   ....[6]....
        /*0208*/ 	.word	0x00001580


	//   ....[7]....
        /*020c*/ 	.word	0x00001590


	//----- nvinfo : EIATTR_EXIT_INSTR_OFFSETS
	.align		4
.L_66:
        /*0210*/ 	.byte	0x04, 0x1c
        /*0212*/ 	.short	(.L_68 - .L_67)


	//   ....[0]....
.L_67:
        /*0214*/ 	.word	0x000025c0


	//   ....[1]....
        /*0218*/ 	.word	0x00002660


	//----- nvinfo : EIATTR_REQNTID
	.align		4
.L_68:
        /*021c*/ 	.byte	0x04, 0x10
        /*021e*/ 	.short	(.L_70 - .L_69)
.L_69:
        /*0220*/ 	.word	0x00000200
        /*0224*/ 	.word	0x00000001
        /*0228*/ 	.word	0x00000001
.L_70:


//--------------------- .nv.callgraph             --------------------------
	.section	.nv.callgraph,"",@"SHT_CUDA_CALLGRAPH"
	.align	4
	.sectionentsize	8
	.align		4
        /*0000*/ 	.word	0x00000000
	.align		4
        /*0004*/ 	.word	0xffffffff
	.align		4
        /*0008*/ 	.word	0x00000000
	.align		4
        /*000c*/ 	.word	0xfffffffe
	.align		4
        /*0010*/ 	.word	0x00000000
	.align		4
        /*0014*/ 	.word	0xfffffffd
	.align		4
        /*0018*/ 	.word	0x00000000
	.align		4
        /*001c*/ 	.word	0xfffffffc


//--------------------- .nv.rel.action            --------------------------
	.section	.nv.rel.action,"",@"SHT_CUDA_RELOCINFO"
	.align	8
	.sectionentsize	8
        /*0000*/ 	.byte	0x73, 0x00, 0x00, 0x00, 0x00, 0x00, 0x00, 0x00, 0x00, 0x00, 0x00, 0x11, 0x25, 0x00, 0x05, 0x36


//--------------------- .nv.constant4             --------------------------
	.section	.nv.constant4,"a",@progbits
	.align	8
	.align		8
.nv.constant4:
        /*0000*/ 	.dword	_$_str


//--------------------- .nv.constant0.attn_fwd    --------------------------
	.section	.nv.constant0.attn_fwd,"a",@progbits
	.sectionflags	@""
	.align	4
.nv.constant0.attn_fwd:
	.zero		488


//--------------------- .text.attn_fwd            --------------------------
	.section	.text.attn_fwd,"ax",@progbits
	.sectioninfo	@"SHI_REGISTERS=64"
	.align	128
        .global         attn_fwd
        .type           attn_fwd,@function
        .size           attn_fwd,(.L_x_3 - attn_fwd)
        .other          attn_fwd,@"STO_CUDA_ENTRY STV_DEFAULT"
attn_fwd:
.text.attn_fwd:
[----:B------:R-:W-:Y:S02]  /*0000*/  IMAD.MOV.U32 R1, RZ, RZ, c[0x0][0x28] ;  /* 0x00000a00ff017624 */ /* 0x000fe400078e00ff */
[----:B------:R-:W0:Y:S01]  /*0010*/  S2R R3, SR_CTAID.X ;  /* 0x0000000000037919 */ /* 0x000e220000002500 */
[----:B------:R-:W-:Y:S01]  /*0020*/  IMAD.MOV.U32 R6, RZ, RZ, c[0x0][0x198] ;  /* 0x00006600ff067624 */ /* 0x000fe200078e00ff */
[----:B------:R-:W-:Y:S02]  /*0030*/  ULDC.64 UR6, c[0x0][0x118] ;  /* 0x0000460000067ab9 */ /* 0x000fe40000000a00 */
[----:B------:R-:W0:Y:S04]  /*0040*/  S2R R0, SR_TID.X ;  /* 0x0000000000007919 */ /* 0x000e280000002100 */
[----:B------:R-:W1:Y:S01]  /*0050*/  S2R R2, SR_CTAID.Y ;  /* 0x0000000000027919 */ /* 0x000e620000002600 */
[----:B0-----:R-:W-:Y:S02]  /*0060*/  PRMT R57, R0, 0x6540, R3 ;  /* 0x0000654000397816 */ /* 0x001fe40000000003 */
[----:B------:R-:W-:Y:S01]  /*0070*/  SHF.R.U32.HI R55, RZ, 0x8, R0 ;  /* 0x00000008ff377819 */ /* 0x000fe20000011600 */
[----:B-1----:R-:W-:-:S02]  /*0080*/  IMAD R4, R2, c[0x0][0x190], RZ ;  /* 0x0000640002047a24 */ /* 0x002fc400078e02ff */
[----:B------:R-:W-:Y:S01]  /*0090*/  IMAD R7, R57, c[0x0][0x194], RZ ;  /* 0x0000650039077a24 */ /* 0x000fe200078e02ff */
[----:B------:R-:W-:Y:S01]  /*00a0*/  SGXT.U32 R55, R55, 0x1 ;  /* 0x000000013737781a */ /* 0x000fe20000000000 */
[C---:B------:R-:W-:Y:S02]  /*00b0*/  IMAD.SHL.U32 R5, R4.reuse, 0x2, RZ ;  /* 0x0000000204057824 */ /* 0x040fe400078e00ff */
[----:B------:R-:W-:Y:S02]  /*00c0*/  IMAD.SHL.U32 R8, R7, 0x2, RZ ;  /* 0x0000000207087824 */ /* 0x000fe400078e00ff */
[----:B------:R-:W-:Y:S02]  /*00d0*/  IMAD R9, R55, c[0x0][0x198], RZ ;  /* 0x0000660037097a24 */ /* 0x000fe400078e02ff */
[----:B------:R-:W-:Y:S01]  /*00e0*/  IMAD.HI R4, R4, 0x2, RZ ;  /* 0x0000000204047827 */ /* 0x000fe200078e02ff */
[----:B------:R-:W-:Y:S02]  /*00f0*/  IADD3 R5, P0, P1, R8, c[0x0][0x160], R5 ;  /* 0x0000580008057a10 */ /* 0x000fe4000791e005 */
[----:B------:R-:W-:Y:S01]  /*0100*/  LEA R13, R6, R9, 0x1 ;  /* 0x00000009060d7211 */ /* 0x000fe200078e08ff */
[----:B------:R-:W-:-:S04]  /*0110*/  IMAD.HI R7, R7, 0x2, RZ ;  /* 0x0000000207077827 */ /* 0x000fc800078e02ff */
[C---:B------:R-:W-:Y:S01]  /*0120*/  IMAD R15, R6.reuse, 0x2, R13 ;  /* 0x00000002060f7824 */ /* 0x040fe200078e020d */
[----:B------:R-:W-:Y:S02]  /*0130*/  IADD3.X R4, R7, c[0x0][0x164], R4, P0, P1 ;  /* 0x0000590007047a10 */ /* 0x000fe400007e2404 */
[-C--:B------:R-:W-:Y:S02]  /*0140*/  LEA R10, P0, R9, R5.reuse, 0x1 ;  /* 0x00000005090a7211 */ /* 0x080fe400078008ff */
[-C--:B------:R-:W-:Y:S02]  /*0150*/  LEA R12, P1, R13, R5.reuse, 0x1 ;  /* 0x000000050d0c7211 */ /* 0x080fe400078208ff */
[-C--:B------:R-:W-:Y:S01]  /*0160*/  LEA.HI.X.SX32 R11, R9, R4.reuse, 0x1, P0 ;  /* 0x00000004090b7211 */ /* 0x080fe200000f0eff */
[C---:B------:R-:W-:Y:S01]  /*0170*/  IMAD R9, R6.reuse, 0x2, R15 ;  /* 0x0000000206097824 */ /* 0x040fe200078e020f */
[----:B------:R-:W-:Y:S02]  /*0180*/  LEA R16, P0, R15, R5, 0x1 ;  /* 0x000000050f107211 */ /* 0x000fe400078008ff */
[-C--:B------:R-:W-:Y:S01]  /*0190*/  LEA.HI.X.SX32 R13, R13, R4.reuse, 0x1, P1 ;  /* 0x000000040d0d7211 */ /* 0x080fe200008f0eff */
[----:B------:R-:W-:Y:S01]  /*01a0*/  IMAD R19, R6, 0x2, R9 ;  /* 0x0000000206137824 */ /* 0x000fe200078e0209 */
[----:B------:R0:W2:Y:S01]  /*01b0*/  LDG.E.U16 R7, [R10.64] ;  /* 0x000000060a077981 */ /* 0x0000a2000c1e1500 */
[----:B------:R-:W-:-:S02]  /*01c0*/  LEA.HI.X.SX32 R17, R15, R4, 0x1, P0 ;  /* 0x000000040f117211 */ /* 0x000fc400000f0eff */
[C---:B------:R-:W-:Y:S01]  /*01d0*/  IMAD R21, R6.reuse, 0x2, R19 ;  /* 0x0000000206157824 */ /* 0x040fe200078e0213 */
[----:B------:R1:W3:Y:S01]  /*01e0*/  LDG.E.U16 R8, [R12.64] ;  /* 0x000000060c087981 */ /* 0x0002e2000c1e1500 */
[-C--:B------:R-:W-:Y:S02]  /*01f0*/  LEA R14, P0, R9, R5.reuse, 0x1 ;  /* 0x00000005090e7211 */ /* 0x080fe400078008ff */
[----:B------:R-:W-:Y:S02]  /*0200*/  LEA R18, P1, R19, R5, 0x1 ;  /* 0x0000000513127211 */ /* 0x000fe400078208ff */
[----:B------:R-:W-:Y:S02]  /*0210*/  LEA R23, R6, R21, 0x1 ;  /* 0x0000001506177211 */ /* 0x000fe400078e08ff */
[----:B------:R-:W-:-:S03]  /*0220*/  LEA.HI.X.SX32 R15, R9, R4, 0x1, P0 ;  /* 0x00000004090f7211 */ /* 0x000fc600000f0eff */
[C---:B------:R-:W-:Y:S01]  /*0230*/  IMAD R25, R6.reuse, 0x2, R23 ;  /* 0x0000000206197824 */ /* 0x040fe200078e0217 */
[-C--:B0-----:R-:W-:Y:S01]  /*0240*/  LEA R10, P0, R21, R5.reuse, 0x1 ;  /* 0x00000005150a7211 */ /* 0x081fe200078008ff */
[----:B------:R0:W4:Y:S01]  /*0250*/  LDG.E.U16 R9, [R16.64] ;  /* 0x0000000610097981 */ /* 0x000122000c1e1500 */
[-C--:B------:R-:W-:Y:S01]  /*0260*/  LEA.HI.X.SX32 R19, R19, R4.reuse, 0x1, P1 ;  /* 0x0000000413137211 */ /* 0x080fe200008f0eff */
[C---:B-1----:R-:W-:Y:S01]  /*0270*/  IMAD R13, R6.reuse, 0x2, R25 ;  /* 0x00000002060d7824 */ /* 0x042fe200078e0219 */
[-C--:B------:R-:W-:Y:S01]  /*0280*/  LEA.HI.X.SX32 R11, R21, R4.reuse, 0x1, P0 ;  /* 0x00000004150b7211 */ /* 0x080fe200000f0eff */
[----:B------:R1:W5:Y:S01]  /*0290*/  LDG.E.U16 R15, [R14.64] ;  /* 0x000000060e0f7981 */ /* 0x000362000c1e1500 */
[-C--:B------:R-:W-:Y:S01]  /*02a0*/  LEA R20, P0, R23, R5.reuse, 0x1 ;  /* 0x0000000517147211 */ /* 0x080fe200078008ff */
[C---:B------:R-:W-:Y:S01]  /*02b0*/  IMAD R27, R6.reuse, 0x2, R13 ;  /* 0x00000002061b7824 */ /* 0x040fe200078e020d */
[-C--:B------:R-:W-:Y:S01]  /*02c0*/  LEA R22, P1, R13, R5.reuse, 0x1 ;  /* 0x000000050d167211 */ /* 0x080fe200078208ff */
[----:B------:R1:W3:Y:S01]  /*02d0*/  LDG.E.U16 R12, [R18.64] ;  /* 0x00000006120c7981 */ /* 0x0002e2000c1e1500 */
[-C--:B------:R-:W-:Y:S01]  /*02e0*/  LEA.HI.X.SX32 R21, R23, R4.reuse, 0x1, P0 ;  /* 0x0000000417157211 */ /* 0x080fe200000f0eff */
[C---:B------:R-:W-:Y:S01]  /*02f0*/  IMAD R29, R6.reuse, 0x2, R27 ;  /* 0x00000002061d7824 */ /* 0x040fe200078e021b */
[C---:B0-----:R-:W-:Y:S01]  /*0300*/  LEA R16, P0, R25.reuse, R5, 0x1 ;  /* 0x0000000519107211 */ /* 0x041fe200078008ff */
[----:B------:R0:W4:Y:S03]  /*0310*/  LDG.E.U16 R26, [R10.64] ;  /* 0x000000060a1a7981 */ /* 0x000126000c1e1500 */
[----:B------:R-:W-:Y:S01]  /*0320*/  LEA R31, R6, R29, 0x1 ;  /* 0x0000001d061f7211 */ /* 0x000fe200078e08ff */
[----:B-1----:R1:W4:Y:S01]  /*0330*/  LDG.E.U16 R14, [R20.64] ;  /* 0x00000006140e7981 */ /* 0x002322000c1e1500 */
[----:B------:R-:W-:-:S02]  /*0340*/  LEA.HI.X.SX32 R17, R25, R4, 0x1, P0 ;  /* 0x0000000419117211 */ /* 0x000fc400000f0eff */
[-C--:B------:R-:W-:Y:S01]  /*0350*/  LEA.HI.X.SX32 R23, R13, R4.reuse, 0x1, P1 ;  /* 0x000000040d177211 */ /* 0x080fe200008f0eff */
[C---:B------:R-:W-:Y:S01]  /*0360*/  IMAD R13, R6.reuse, 0x2, R31 ;  /* 0x00000002060d7824 */ /* 0x040fe200078e021f */
[CC--:B------:R-:W-:Y:S01]  /*0370*/  LEA R18, P0, R27.reuse, R5.reuse, 0x1 ;  /* 0x000000051b127211 */ /* 0x0c0fe200078008ff */
[----:B------:R1:W4:Y:S02]  /*0380*/  LDG.E.U16 R28, [R16.64] ;  /* 0x00000006101c7981 */ /* 0x000324000c1e1500 */
[----:B0-----:R-:W-:Y:S01]  /*0390*/  IMAD R11, R6, 0x2, R13 ;  /* 0x00000002060b7824 */ /* 0x001fe200078e020d */
[----:B------:R-:W-:Y:S02]  /*03a0*/  LEA.HI.X.SX32 R19, R27, R4, 0x1, P0 ;  /* 0x000000041b137211 */ /* 0x000fe400000f0eff */
[-C--:B------:R-:W-:Y:S01]  /*03b0*/  LEA R24, P0, R13, R5.reuse, 0x1 ;  /* 0x000000050d187211 */ /* 0x080fe200078008ff */
[----:B------:R0:W4:Y:S01]  /*03c0*/  LDG.E.U16 R27, [R22.64] ;  /* 0x00000006161b7981 */ /* 0x000122000c1e1500 */
[----:B-1----:R-:W-:-:S02]  /*03d0*/  LEA R20, P1, R11, R5, 0x1 ;  /* 0x000000050b147211 */ /* 0x002fc400078208ff */
[-C--:B------:R-:W-:Y:S01]  /*03e0*/  LEA.HI.X.SX32 R25, R13, R4.reuse, 0x1, P0 ;  /* 0x000000040d197211 */ /* 0x080fe200000f0eff */
[C---:B------:R-:W-:Y:S01]  /*03f0*/  IMAD R13, R6.reuse, 0x2, R11 ;  /* 0x00000002060d7824 */ /* 0x040fe200078e020b */
[-C--:B------:R-:W-:Y:S01]  /*0400*/  LEA.HI.X.SX32 R21, R11, R4.reuse, 0x1, P1 ;  /* 0x000000040b157211 */ /* 0x080fe200008f0eff */
[----:B------:R1:W5:Y:S01]  /*0410*/  LDG.E.U16 R30, [R18.64] ;  /* 0x00000006121e7981 */ /* 0x000362000c1e1500 */
[-C--:B------:R-:W-:Y:S02]  /*0420*/  LEA R10, P0, R29, R5.reuse, 0x1 ;  /* 0x000000051d0a7211 */ /* 0x080fe400078008ff */
[-C--:B0-----:R-:W-:Y:S01]  /*0430*/  LEA R22, P1, R13, R5.reuse, 0x1 ;  /* 0x000000050d167211 */ /* 0x081fe200078208ff */
[----:B------:R-:W5:Y:S01]  /*0440*/  LDG.E.U16 R24, [R24.64] ;  /* 0x0000000618187981 */ /* 0x000f62000c1e1500 */
[-C--:B------:R-:W-:Y:S02]  /*0450*/  LEA.HI.X.SX32 R11, R29, R4.reuse, 0x1, P0 ;  /* 0x000000041d0b7211 */ /* 0x080fe400000f0eff */
[----:B------:R-:W-:Y:S01]  /*0460*/  LEA.HI.X.SX32 R23, R13, R4, 0x1, P1 ;  /* 0x000000040d177211 */ /* 0x000fe200008f0eff */
[----:B------:R-:W5:Y:S04]  /*0470*/  LDG.E.U16 R20, [R20.64] ;  /* 0x0000000614147981 */ /* 0x000f68000c1e1500 */
[----:B------:R0:W5:Y:S04]  /*0480*/  LDG.E.U16 R10, [R10.64] ;  /* 0x000000060a0a7981 */ /* 0x000168000c1e1500 */
[----:B------:R-:W5:Y:S01]  /*0490*/  LDG.E.U16 R22, [R22.64] ;  /* 0x0000000616167981 */ /* 0x000f62000c1e1500 */
[----:B------:R-:W-:Y:S01]  /*04a0*/  IMAD R6, R6, 0x2, R13 ;  /* 0x0000000206067824 */ /* 0x000fe200078e020d */
[----:B------:R-:W-:-:S04]  /*04b0*/  LEA R16, P0, R31, R5, 0x1 ;  /* 0x000000051f107211 */ /* 0x000fc800078008ff */
[C---:B-1----:R-:W-:Y:S02]  /*04c0*/  LEA R18, P1, R6.reuse, R5, 0x1 ;  /* 0x0000000506127211 */ /* 0x042fe400078208ff */
[-C--:B------:R-:W-:Y:S02]  /*04d0*/  LEA.HI.X.SX32 R17, R31, R4.reuse, 0x1, P0 ;  /* 0x000000041f117211 */ /* 0x080fe400000f0eff */
[----:B------:R-:W-:-:S04]  /*04e0*/  LEA.HI.X.SX32 R19, R6, R4, 0x1, P1 ;  /* 0x0000000406137211 */ /* 0x000fc800008f0eff */
[----:B------:R-:W5:Y:S04]  /*04f0*/  LDG.E.U16 R17, [R16.64] ;  /* 0x0000000610117981 */ /* 0x000f68000c1e1500 */
[----:B------:R-:W5:Y:S01]  /*0500*/  LDG.E.U16 R18, [R18.64] ;  /* 0x0000000612127981 */ /* 0x000f62000c1e1500 */
[----:B------:R-:W-:Y:S02]  /*0510*/  SHF.R.S32.HI R5, RZ, 0x8, R0 ;  /* 0x00000008ff057819 */ /* 0x000fe40000011400 */
[----:B------:R-:W-:Y:S02]  /*0520*/  LOP3.LUT R4, R0, 0xff, RZ, 0xc0, !PT ;  /* 0x000000ff00047812 */ /* 0x000fe400078ec0ff */
[----:B------:R-:W-:Y:S02]  /*0530*/  SGXT R5, R5, 0x1 ;  /* 0x000000010505781a */ /* 0x000fe40000000200 */
[----:B------:R-:W-:-:S04]  /*0540*/  SHF.L.U32 R4, R4, 0x1, RZ ;  /* 0x0000000104047819 */ /* 0x000fc800000006ff */
[----:B------:R-:W-:-:S04]  /*0550*/  LOP3.LUT R4, R4, 0x210, R5, 0x78, !PT ;  /* 0x0000021004047812 */ /* 0x000fc800078e7805 */
[C---:B------:R-:W-:Y:S02]  /*0560*/  LOP3.LUT R5, R4.reuse, 0x20, RZ, 0x3c, !PT ;  /* 0x0000002004057812 */ /* 0x040fe400078e3cff */
[C---:B0-----:R-:W-:Y:S02]  /*0570*/  LOP3.LUT R11, R4.reuse, 0x40, RZ, 0x3c, !PT ;  /* 0x00000040040b7812 */ /* 0x041fe400078e3cff */
[----:B------:R-:W-:Y:S02]  /*0580*/  LOP3.LUT R6, R4, 0x60, RZ, 0x3c, !PT ;  /* 0x0000006004067812 */ /* 0x000fe400078e3cff */
[----:B------:R-:W-:-:S04]  /*0590*/  SHF.L.U32 R3, R3, 0x8, RZ ;  /* 0x0000000803037819 */ /* 0x000fc800000006ff */
[----:B------:R-:W-:-:S04]  /*05a0*/  IADD3 R53, R3, 0x100, RZ ;  /* 0x0000010003357810 */ /* 0x000fc80007ffe0ff */
[----:B------:R-:W-:Y:S02]  /*05b0*/  ISETP.GE.AND P0, PT, R53, 0x1, PT ;  /* 0x000000013500780c */ /* 0x000fe40003f06270 */
[C---:B------:R-:W-:Y:S01]  /*05c0*/  LOP3.LUT R56, R0.reuse, 0x3, RZ, 0xc0, !PT ;  /* 0x0000000300387812 */ /* 0x040fe200078ec0ff */
[----:B------:R-:W-:Y:S01]  /*05d0*/  IMAD.MOV.U32 R39, RZ, RZ, -0x800000 ;  /* 0xff800000ff277424 */ /* 0x000fe200078e00ff */
[C---:B------:R-:W-:Y:S01]  /*05e0*/  LOP3.LUT R59, R0.reuse, 0x1e0, RZ, 0xc0, !PT ;  /* 0x000001e0003b7812 */ /* 0x040fe200078ec0ff */
[----:B------:R-:W-:Y:S01]  /*05f0*/  IMAD.MOV.U32 R49, RZ, RZ, 0x3f800000 ;  /* 0x3f800000ff317424 */ /* 0x000fe200078e00ff */
[C---:B------:R-:W-:Y:S01]  /*0600*/  LOP3.LUT R54, R0.reuse, 0xf, RZ, 0xc0, !PT ;  /* 0x0000000f00367812 */ /* 0x040fe200078ec0ff */
[----:B------:R-:W-:Y:S02]  /*0610*/  IMAD.MOV.U32 R48, RZ, RZ, 0x3f800000 ;  /* 0x3f800000ff307424 */ /* 0x000fe400078e00ff */
[----:B------:R-:W-:Y:S02]  /*0620*/  IMAD.MOV.U32 R37, RZ, RZ, -0x800000 ;  /* 0xff800000ff257424 */ /* 0x000fe400078e00ff */
[----:B------:R-:W-:-:S02]  /*0630*/  IMAD.SHL.U32 R52, R0, 0x2, RZ ;  /* 0x0000000200347824 */ /* 0x000fc400078e00ff */
[----:B------:R-:W-:Y:S02]  /*0640*/  IMAD.SHL.U32 R51, R0, 0x8, RZ ;  /* 0x0000000800337824 */ /* 0x000fe400078e00ff */
[----:B------:R-:W-:Y:S01]  /*0650*/  IMAD.SHL.U32 R50, R56, 0x20, RZ ;  /* 0x0000002038327824 */ /* 0x000fe200078e00ff */
[----:B--2---:R-:W-:Y:S04]  /*0660*/  STS.U16 [R4], R7 ;  /* 0x0000000704007388 */ /* 0x004fe80000000400 */
[----:B---3--:R0:W-:Y:S04]  /*0670*/  STS.U16 [R4+0x1000], R12 ;  /* 0x0010000c04007388 */ /* 0x0081e80000000400 */
[----:B----4-:R-:W-:Y:S04]  /*0680*/  STS.U16 [R4+0x2000], R27 ;  /* 0x0020001b04007388 */ /* 0x010fe80000000400 */
[----:B-----5:R-:W-:Y:S04]  /*0690*/  STS.U16 [R4+0x3000], R24 ;  /* 0x0030001804007388 */ /* 0x020fe80000000400 */
[----:B------:R-:W-:Y:S04]  /*06a0*/  STS.U16 [R5+0x400], R8 ;  /* 0x0004000805007388 */ /* 0x000fe80000000400 */
[----:B------:R-:W-:Y:S04]  /*06b0*/  STS.U16 [R5+0x1400], R26 ;  /* 0x0014001a05007388 */ /* 0x000fe80000000400 */
[----:B------:R-:W-:Y:S04]  /*06c0*/  STS.U16 [R5+0x2400], R30 ;  /* 0x0024001e05007388 */ /* 0x000fe80000000400 */
[----:B------:R1:W-:Y:S04]  /*06d0*/  STS.U16 [R5+0x3400], R20 ;  /* 0x0034001405007388 */ /* 0x0003e80000000400 */
[----:B------:R-:W-:Y:S04]  /*06e0*/  STS.U16 [R11+0x800], R9 ;  /* 0x000800090b007388 */ /* 0x000fe80000000400 */
[----:B------:R-:W-:Y:S04]  /*06f0*/  STS.U16 [R11+0x1800], R14 ;  /* 0x0018000e0b007388 */ /* 0x000fe80000000400 */
[----:B------:R-:W-:Y:S04]  /*0700*/  STS.U16 [R11+0x2800], R10 ;  /* 0x0028000a0b007388 */ /* 0x000fe80000000400 */
[----:B------:R2:W-:Y:S04]  /*0710*/  STS.U16 [R11+0x3800], R22 ;  /* 0x003800160b007388 */ /* 0x0005e80000000400 */
[----:B------:R-:W-:Y:S01]  /*0720*/  STS.U16 [R6+0x1c00], R28 ;  /* 0x001c001c06007388 */ /* 0x000fe20000000400 */
[----:B0-----:R-:W-:Y:S01]  /*0730*/  CS2R R12, SRZ ;  /* 0x00000000000c7805 */ /* 0x001fe2000001ff00 */
[----:B-1----:R-:W-:Y:S01]  /*0740*/  CS2R R20, SRZ ;  /* 0x0000000000147805 */ /* 0x002fe2000001ff00 */
[----:B------:R-:W-:Y:S01]  /*0750*/  CS2R R24, SRZ ;  /* 0x0000000000187805 */ /* 0x000fe2000001ff00 */
[----:B------:R0:W-:Y:S01]  /*0760*/  STS.U16 [R6+0xc00], R15 ;  /* 0x000c000f06007388 */ /* 0x0001e20000000400 */
[----:B------:R-:W-:Y:S01]  /*0770*/  CS2R R26, SRZ ;  /* 0x00000000001a7805 */ /* 0x000fe2000001ff00 */
[----:B--2---:R-:W-:-:S02]  /*0780*/  CS2R R22, SRZ ;  /* 0x0000000000167805 */ /* 0x004fc4000001ff00 */
[----:B------:R1:W-:Y:S04]  /*0790*/  STS.U16 [R6+0x2c00], R17 ;  /* 0x002c001106007388 */ /* 0x0003e80000000400 */
[----:B------:R2:W-:Y:S01]  /*07a0*/  STS.U16 [R6+0x3c00], R18 ;  /* 0x003c001206007388 */ /* 0x0005e20000000400 */
[----:B0-----:R-:W-:Y:S01]  /*07b0*/  CS2R R14, SRZ ;  /* 0x00000000000e7805 */ /* 0x001fe2000001ff00 */
[----:B-1----:R-:W-:Y:S01]  /*07c0*/  CS2R R16, SRZ ;  /* 0x0000000000107805 */ /* 0x002fe2000001ff00 */
[----:B--2---:R-:W-:Y:S01]  /*07d0*/  CS2R R18, SRZ ;  /* 0x0000000000127805 */ /* 0x004fe2000001ff00 */
[----:B------:R-:W-:Y:S05]  /*07e0*/  @!P0 BRA `(.L_x_0) ;  /* 0x00000e7000008947 */ /* 0x000fea0003800000 */
[----:B------:R-:W-:Y:S01]  /*07f0*/  LOP3.LUT R11, R0, 0x7, RZ, 0xc0, !PT ;  /* 0x00000007000b7812 */ /* 0x000fe200078ec0ff */
[----:B------:R-:W-:Y:S01]  /*0800*/  IMAD R8, R54, c[0x0][0x1b4], RZ ;  /* 0x00006d0036087a24 */ /* 0x000fe200078e02ff */
[----:B------:R-:W-:Y:S01]  /*0810*/  LOP3.LUT R18, R51, 0x30, RZ, 0xc0, !PT ;  /* 0x0000003033127812 */ /* 0x000fe200078ec0ff */
[----:B------:R-:W-:Y:S01]  /*0820*/  IMAD R5, R2, c[0x0][0x1b0], RZ ;  /* 0x00006c0002057a24 */ /* 0x000fe200078e02ff */
[----:B------:R-:W-:Y:S01]  /*0830*/  SHF.R.U32.HI R45, RZ, 0x2, R0 ;  /* 0x00000002ff2d7819 */ /* 0x000fe20000011600 */
[----:B------:R-:W-:Y:S01]  /*0840*/  IMAD.HI R12, R8, 0x2, RZ ;  /* 0x00000002080c7827 */ /* 0x000fe200078e02ff */
[----:B------:R-:W-:Y:S01]  /*0850*/  LOP3.LUT R4, R52, 0x3fe, RZ, 0xc0, !PT ;  /* 0x000003fe34047812 */ /* 0x000fe200078ec0ff */
[----:B------:R-:W-:Y:S01]  /*0860*/  CS2R R20, SRZ ;  /* 0x0000000000147805 */ /* 0x000fe2000001ff00 */
[----:B------:R-:W-:Y:S01]  /*0870*/  LOP3.LUT R6, R0, 0x1f, RZ, 0xc0, !PT ;  /* 0x0000001f00067812 */ /* 0x000fe200078ec0ff */
[C---:B------:R-:W-:Y:S01]  /*0880*/  IMAD R43, R11.reuse, 0x40, R18 ;  /* 0x000000400b2b7824 */ /* 0x040fe200078e0212 */
[----:B------:R-:W-:Y:S01]  /*0890*/  LOP3.LUT R13, R52, 0x10, RZ, 0xc0, !PT ;  /* 0x00000010340d7812 */ /* 0x000fe200078ec0ff */
[----:B------:R-:W-:Y:S01]  /*08a0*/  IMAD R11, R11, 0x210, RZ ;  /* 0x000002100b0b7824 */ /* 0x000fe200078e02ff */
[----:B------:R-:W-:Y:S01]  /*08b0*/  LOP3.LUT R45, R4, 0x30, R45, 0x78, !PT ;  /* 0x00000030042d7812 */ /* 0x000fe200078e782d */
[----:B------:R-:W-:Y:S01]  /*08c0*/  IMAD R4, R2, c[0x0][0x1a0], RZ ;  /* 0x0000680002047a24 */ /* 0x000fe200078e02ff */
[--C-:B------:R-:W-:Y:S01]  /*08d0*/  SHF.R.U32.HI R47, RZ, 0x2, R0.reuse ;  /* 0x00000002ff2f7819 */ /* 0x100fe20000011600 */
[----:B------:R-:W-:Y:S01]  /*08e0*/  IMAD R6, R6, c[0x0][0x1a8], RZ ;  /* 0x00006a0006067a24 */ /* 0x000fe200078e02ff */
[--C-:B------:R-:W-:Y:S01]  /*08f0*/  LOP3.LUT R16, R13, 0x1e0, R0.reuse, 0xf8, !PT ;  /* 0x000001e00d107812 */ /* 0x100fe200078ef800 */
[C---:B------:R-:W-:Y:S01]  /*0900*/  IMAD.SHL.U32 R7, R5.reuse, 0x2, RZ ;  /* 0x0000000205077824 */ /* 0x040fe200078e00ff */
[----:B------:R-:W-:Y:S01]  /*0910*/  SHF.L.U32 R10, R8, 0x1, RZ ;  /* 0x00000001080a7819 */ /* 0x000fe200000006ff */
[----:B------:R-:W-:Y:S01]  /*0920*/  IMAD.HI R9, R5, 0x2, RZ ;  /* 0x0000000205097827 */ /* 0x000fe200078e02ff */
[----:B------:R-:W-:Y:S01]  /*0930*/  SHF.R.U32.HI R14, RZ, 0x1, R59 ;  /* 0x00000001ff0e7819 */ /* 0x000fe2000001163b */
[----:B------:R-:W-:Y:S01]  /*0940*/  CS2R R22, SRZ ;  /* 0x0000000000167805 */ /* 0x000fe2000001ff00 */
[----:B------:R-:W-:Y:S01]  /*0950*/  SGXT.U32 R47, R47, 0x3 ;  /* 0x000000032f2f781a */ /* 0x000fe20000000000 */
[----:B------:R-:W-:Y:S01]  /*0960*/  IMAD.SHL.U32 R5, R4, 0x2, RZ ;  /* 0x0000000204057824 */ /* 0x000fe200078e00ff */
[----:B------:R-:W-:Y:S01]  /*0970*/  LOP3.LUT R16, R11, R16, RZ, 0x3c, !PT ;  /* 0x000000100b107212 */ /* 0x000fe200078e3cff */
[----:B------:R-:W-:Y:S01]  /*0980*/  IMAD.SHL.U32 R8, R6, 0x2, RZ ;  /* 0x0000000206087824 */ /* 0x000fe200078e00ff */
[--C-:B------:R-:W-:Y:S01]  /*0990*/  SHF.R.S32.HI R11, RZ, 0x2, R0.reuse ;  /* 0x00000002ff0b7819 */ /* 0x100fe20000011400 */
[----:B------:R-:W-:Y:S01]  /*09a0*/  IMAD.HI R4, R4, 0x2, RZ ;  /* 0x0000000204047827 */ /* 0x000fe200078e02ff */
[----:B------:R-:W-:Y:S01]  /*09b0*/  LOP3.LUT R47, R3, R14, R47, 0xfe, !PT ;  /* 0x0000000e032f7212 */ /* 0x000fe200078efe2f */
[----:B------:R-:W-:Y:S01]  /*09c0*/  CS2R R24, SRZ ;  /* 0x0000000000187805 */ /* 0x000fe2000001ff00 */
[----:B------:R-:W-:Y:S01]  /*09d0*/  IADD3 R14, P0, P1, R8, c[0x0][0x168], R5 ;  /* 0x00005a00080e7a10 */ /* 0x000fe2000791e005 */
[----:B------:R-:W-:Y:S01]  /*09e0*/  IMAD.HI R5, R6, 0x2, RZ ;  /* 0x0000000206057827 */ /* 0x000fe200078e02ff */
[----:B------:R-:W-:Y:S01]  /*09f0*/  IADD3 R10, P2, P3, R10, c[0x0][0x170], R7 ;  /* 0x00005c000a0a7a10 */ /* 0x000fe20007b5e007 */
[----:B------:R-:W-:Y:S01]  /*0a00*/  CS2R R26, SRZ ;  /* 0x00000000001a7805 */ /* 0x000fe2000001ff00 */
[----:B------:R-:W-:Y:S01]  /*0a10*/  LOP3.LUT R8, R0, 0x10, RZ, 0xc0, !PT ;  /* 0x0000001000087812 */ /* 0x000fe200078ec0ff */
[----:B------:R-:W-:Y:S01]  /*0a20*/  IMAD.MOV.U32 R49, RZ, RZ, 0x3f800000 ;  /* 0x3f800000ff317424 */ /* 0x000fe200078e00ff */
[----:B------:R-:W-:Y:S01]  /*0a30*/  SGXT R11, R11, 0x1 ;  /* 0x000000010b0b781a */ /* 0x000fe20000000200 */
[----:B------:R-:W-:Y:S01]  /*0a40*/  IMAD.MOV.U32 R60, RZ, RZ, -0x800000 ;  /* 0xff800000ff3c7424 */ /* 0x000fe200078e00ff */
[----:B------:R-:W-:Y:S01]  /*0a50*/  IADD3.X R12, R12, c[0x0][0x174], R9, P2, P3 ;  /* 0x00005d000c0c7a10 */ /* 0x000fe200017e6409 */
[----:B------:R-:W-:Y:S01]  /*0a60*/  IMAD.SHL.U32 R9, R8, 0x100, RZ ;  /* 0x0000010008097824 */ /* 0x000fe200078e00ff */
[----:B------:R-:W-:Y:S01]  /*0a70*/  LOP3.LUT R11, R50, 0x90, R11, 0xf8, !PT ;  /* 0x00000090320b7812 */ /* 0x000fe200078ef80b */
[----:B------:R-:W-:Y:S01]  /*0a80*/  IMAD.MOV.U32 R58, RZ, RZ, -0x800000 ;  /* 0xff800000ff3a7424 */ /* 0x000fe200078e00ff */
[--C-:B------:R-:W-:Y:S01]  /*0a90*/  SHF.R.U32.HI R7, RZ, 0x5, R0.reuse ;  /* 0x00000005ff077819 */ /* 0x100fe20000011600 */
[----:B------:R-:W-:Y:S01]  /*0aa0*/  IMAD R8, R8, -0xf0, R9 ;  /* 0xffffff1008087824 */ /* 0x000fe200078e0209 */
[----:B------:R-:W-:Y:S01]  /*0ab0*/  SHF.R.U32.HI R3, RZ, 0x4, R0 ;  /* 0x00000004ff037819 */ /* 0x000fe20000011600 */
[----:B------:R-:W-:Y:S01]  /*0ac0*/  IMAD.MOV.U32 R48, RZ, RZ, 0x3f800000 ;  /* 0x3f800000ff307424 */ /* 0x000fe200078e00ff */
[----:B------:R-:W-:Y:S01]  /*0ad0*/  LOP3.LUT R11, R11, 0x10, R52, 0x78, !PT ;  /* 0x000000100b0b7812 */ /* 0x000fe200078e7834 */
[----:B------:R-:W-:Y:S01]  /*0ae0*/  UMOV UR4, URZ ;  /* 0x0000003f00047c82 */ /* 0x000fe20008000000 */
[----:B------:R-:W-:Y:S01]  /*0af0*/  SGXT.U32 R3, R3, 0x5 ;  /* 0x000000050303781a */ /* 0x000fe20000000000 */
[----:B------:R-:W-:Y:S01]  /*0b00*/  UMOV UR5, URZ ;  /* 0x0000003f00057c82 */ /* 0x000fe20008000000 */
[----:B------:R-:W-:Y:S01]  /*0b10*/  SGXT.U32 R7, R7, 0x4 ;  /* 0x000000040707781a */ /* 0x000fe20000000000 */
[----:B------:R-:W-:Y:S01]  /*0b20*/  IMAD.IADD R41, R11, 0x1, R8 ;  /* 0x000000010b297824 */ /* 0x000fe200078e0208 */
[----:B------:R-:W-:Y:S01]  /*0b30*/  SHF.R.S32.HI R8, RZ, 0x6, R0 ;  /* 0x00000006ff087819 */ /* 0x000fe20000011400 */
[----:B------:R-:W-:Y:S01]  /*0b40*/  IMAD R3, R3, c[0x0][0x1b8], RZ ;  /* 0x00006e0003037a24 */ /* 0x000fe200078e02ff */
[----:B------:R-:W-:Y:S01]  /*0b50*/  IADD3.X R18, R5, c[0x0][0x16c], R4, P0, P1 ;  /* 0x00005b0005127a10 */ /* 0x000fe200007e2404 */
[----:B------:R-:W-:Y:S01]  /*0b60*/  IMAD R7, R7, c[0x0][0x1a4], RZ ;  /* 0x0000690007077a24 */ /* 0x000fe200078e02ff */
[----:B------:R-:W-:-:S02]  /*0b70*/  SGXT R8, R8, 0x1 ;  /* 0x000000010808781a */ /* 0x000fc40000000200 */
[----:B------:R-:W-:Y:S02]  /*0b80*/  LEA R4, P1, R3, R10, 0x1 ;  /* 0x0000000a03047211 */ /* 0x000fe400078208ff */
[----:B------:R-:W-:Y:S02]  /*0b90*/  LEA R5, P0, R7, R14, 0x1 ;  /* 0x0000000e07057211 */ /* 0x000fe400078008ff */
[----:B------:R-:W-:Y:S01]  /*0ba0*/  IADD3 R44, R9, R16, RZ ;  /* 0x00000010092c7210 */ /* 0x000fe20007ffe0ff */
[----:B------:R-:W-:Y:S01]  /*0bb0*/  CS2R R14, SRZ ;  /* 0x00000000000e7805 */ /* 0x000fe2000001ff00 */
[----:B------:R-:W-:Y:S01]  /*0bc0*/  LOP3.LUT R9, R8, 0x90, RZ, 0xc0, !PT ;  /* 0x0000009008097812 */ /* 0x000fe200078ec0ff */
[----:B------:R-:W-:Y:S01]  /*0bd0*/  CS2R R16, SRZ ;  /* 0x0000000000107805 */ /* 0x000fe2000001ff00 */
[----:B------:R-:W-:Y:S01]  /*0be0*/  LEA.HI.X.SX32 R6, R3, R12, 0x1, P1 ;  /* 0x0000000c03067211 */ /* 0x000fe200008f0eff */
[----:B------:R-:W-:Y:S01]  /*0bf0*/  IMAD.MOV.U32 R3, RZ, RZ, RZ ;  /* 0x000000ffff037224 */ /* 0x000fe200078e00ff */
[----:B------:R-:W-:Y:S01]  /*0c00*/  LEA.HI.X.SX32 R7, R7, R18, 0x1, P0 ;  /* 0x0000001207077211 */ /* 0x000fe200000f0eff */
[----:B------:R-:W-:Y:S01]  /*0c10*/  CS2R R12, SRZ ;  /* 0x00000000000c7805 */ /* 0x000fe2000001ff00 */
[----:B------:R-:W-:Y:S01]  /*0c20*/  MOV R40, RZ ;  /* 0x000000ff00287202 */ /* 0x000fe20000000f00 */
[----:B------:R-:W-:Y:S01]  /*0c30*/  CS2R R18, SRZ ;  /* 0x0000000000127805 */ /* 0x000fe2000001ff00 */
[----:B------:R-:W-:-:S02]  /*0c40*/  LOP3.LUT R43, R43, 0x30, R52, 0x78, !PT ;  /* 0x000000302b2b7812 */ /* 0x000fc400078e7834 */
[----:B------:R-:W-:Y:S02]  /*0c50*/  LOP3.LUT R42, R9, 0x37e, R52, 0x78, !PT ;  /* 0x0000037e092a7812 */ /* 0x000fe400078e7834 */
[----:B------:R-:W-:Y:S02]  /*0c60*/  LOP3.LUT R46, R47, 0x8, RZ, 0xfc, !PT ;  /* 0x000000082f2e7812 */ /* 0x000fe400078efcff */
.L_x_1:
[----:B------:R-:W-:-:S04]  /*0c70*/  LEA R28, P0, R40, R5, 0x1 ;  /* 0x00000005281c7211 */ /* 0x000fc800078008ff */
[----:B------:R-:W-:-:S05]  /*0c80*/  LEA.HI.X.SX32 R29, R40, R7, 0x1, P0 ;  /* 0x00000007281d7211 */ /* 0x000fca00000f0eff */
[----:B------:R-:W2:Y:S04]  /*0c90*/  LDG.E.U16 R61, [R28.64] ;  /* 0x000000061c3d7981 */ /* 0x000ea8000c1e1500 */
[----:B------:R-:W-:Y:S06]  /*0ca0*/  BAR.SYNC.DEFER_BLOCKING 0x0 ;  /* 0x0000000000007b1d */ /* 0x000fec0000010000 */
[----:B--2---:R-:W-:Y:S04]  /*0cb0*/  STS.U16 [R45+0x4000], R61 ;  /* 0x0040003d2d007388 */ /* 0x004fe80000000400 */
[----:B------:R-:W-:Y:S06]  /*0cc0*/  BAR.SYNC.DEFER_BLOCKING 0x0 ;  /* 0x0000000000007b1d */ /* 0x000fec0000010000 */
[----:B------:R-:W-:Y:S04]  /*0cd0*/  LDSM.16.MT88.4 R8, [R44] ;  /* 0x000000002c08783b */ /* 0x000fe80000004200 */
[----:B------:R-:W0:Y:S04]  /*0ce0*/  LDSM.16.M88.4 R36, [R43+0x4000] ;  /* 0x004000002b24783b */ /* 0x000e280000000200 */
[----:B------:R-:W1:Y:S01]  /*0cf0*/  LDSM.16.MT88.4 R28, [R44+0x2000] ;  /* 0x002000002c1c783b */ /* 0x000e620000004200 */
[----:B0-----:R-:W-:Y:S11]  /*0d00*/  HMMA.16816.F32.BF16 R32, R8, R36, RZ ;  /* 0x000000240820723c */ /* 0x001ff600000418ff */
[----:B------:R-:W-:Y:S11]  /*0d10*/  @!UPT UIADD3 URZ, URZ, URZ, URZ ;  /* 0x0000003f3f3ff290 */ /* 0x000ff6000fffe03f */
[----:B------:R-:W-:Y:S02]  /*0d20*/  @!UPT UIADD3 URZ, URZ, URZ, URZ ;  /* 0x0000003f3f3ff290 */ /* 0x000fe4000fffe03f */
[----:B-1----:R-:W-:Y:S01]  /*0d30*/  HMMA.16816.F32.BF16 R36, R28, R38, R32 ;  /* 0x000000261c24723c */ /* 0x002fe20000041820 */
[----:B------:R-:W0:Y:S07]  /*0d40*/  LDSM.16.M88.4 R32, [R43+0x4200] ;  /* 0x004200002b20783b */ /* 0x000e2e0000000200 */
[----:B0-----:R-:W-:Y:S11]  /*0d50*/  HMMA.16816.F32.BF16 R8, R8, R32, RZ ;  /* 0x000000200808723c */ /* 0x001ff600000418ff */
[----:B------:R-:W-:Y:S11]  /*0d60*/  @!UPT UIADD3 URZ, URZ, URZ, URZ ;  /* 0x0000003f3f3ff290 */ /* 0x000ff6000fffe03f */
[----:B------:R-:W-:Y:S02]  /*0d70*/  @!UPT UIADD3 URZ, URZ, URZ, URZ ;  /* 0x0000003f3f3ff290 */ /* 0x000fe4000fffe03f */
[----:B------:R-:W-:Y:S07]  /*0d80*/  HMMA.16816.F32.BF16 R8, R28, R34, R8 ;  /* 0x000000221c08723c */ /* 0x000fee0000041808 */
[----:B------:R-:W-:-:S04]  /*0d90*/  LEA R28, P0, R3, R4, 0x1 ;  /* 0x00000004031c7211 */ /* 0x000fc800078008ff */
[----:B------:R-:W-:-:S05]  /*0da0*/  LEA.HI.X.SX32 R29, R3, R6, 0x1, P0 ;  /* 0x00000006031d7211 */ /* 0x000fca00000f0eff */
[----:B------:R0:W2:Y:S04]  /*0db0*/  LDG.E.U16 R31, [R28.64] ;  /* 0x000000061c1f7981 */ /* 0x0000a8000c1e1500 */
[----:B------:R-:W-:Y:S01]  /*0dc0*/  BAR.SYNC.DEFER_BLOCKING 0x0 ;  /* 0x0000000000007b1d */ /* 0x000fe20000010000 */
[----:B------:R-:W-:Y:S01]  /*0dd0*/  LEA R32, P3, R56, UR4, 0x1 ;  /* 0x0000000438207c11 */ /* 0x000fe2000f8608ff */
[----:B------:R-:W-:Y:S01]  /*0de0*/  FMUL R38, R38, c[0x0][0x188] ;  /* 0x0000620026267a20 */ /* 0x000fe20000400000 */
[----:B------:R-:W-:Y:S01]  /*0df0*/  UIADD3 UR4, UP0, UR4, 0x10, URZ ;  /* 0x0000001004047890 */ /* 0x000fe2000ff1e03f */
[----:B------:R-:W-:Y:S01]  /*0e00*/  FMUL R8, R8, c[0x0][0x188] ;  /* 0x0000620008087a20 */ /* 0x000fe20000400000 */
[----:B------:R-:W-:Y:S01]  /*0e10*/  IADD3 R30, P5, R32, 0x8, RZ ;  /* 0x00000008201e7810 */ /* 0x000fe20007fbe0ff */
[----:B------:R-:W-:Y:S01]  /*0e20*/  FMUL R11, R11, c[0x0][0x188] ;  /* 0x000062000b0b7a20 */ /* 0x000fe20000400000 */
[----:B------:R-:W-:Y:S01]  /*0e30*/  IADD3.X R33, RZ, UR5, RZ, P3, !PT ;  /* 0x00000005ff217c10 */ /* 0x000fe20009ffe4ff */
[----:B------:R-:W-:Y:S01]  /*0e40*/  UIADD3.X UR5, URZ, UR5, URZ, UP0, !UPT ;  /* 0x000000053f057290 */ /* 0x000fe200087fe43f */
[----:B------:R-:W-:-:S02]  /*0e50*/  ISETP.GT.U32.AND P0, PT, R30, R47, PT ;  /* 0x0000002f1e00720c */ /* 0x000fc40003f04070 */
[C---:B------:R-:W-:Y:S01]  /*0e60*/  IADD3 R30, P6, R32.reuse, 0x9, RZ ;  /* 0x00000009201e7810 */ /* 0x040fe20007fde0ff */
[--C-:B0-----:R-:W-:Y:S01]  /*0e70*/  IMAD.X R29, RZ, RZ, R33.reuse, P5 ;  /* 0x000000ffff1d7224 */ /* 0x101fe200028e0621 */
[-C--:B------:R-:W-:Y:S02]  /*0e80*/  ISETP.GT.U32.AND P1, PT, R32, R47.reuse, PT ;  /* 0x0000002f2000720c */ /* 0x080fe40003f24070 */
[CC--:B------:R-:W-:Y:S01]  /*0e90*/  ISETP.GT.U32.AND P5, PT, R30.reuse, R46.reuse, PT ;  /* 0x0000002e1e00720c */ /* 0x0c0fe20003fa4070 */
[----:B------:R-:W-:Y:S01]  /*0ea0*/  IMAD.X R28, RZ, RZ, R33, P6 ;  /* 0x000000ffff1c7224 */ /* 0x000fe200030e0621 */
[-C--:B------:R-:W-:Y:S01]  /*0eb0*/  ISETP.GT.U32.AND P6, PT, R30, R47.reuse, PT ;  /* 0x0000002f1e00720c */ /* 0x080fe20003fc4070 */
[----:B------:R-:W-:Y:S01]  /*0ec0*/  FMUL R30, R36, c[0x0][0x188] ;  /* 0x00006200241e7a20 */ /* 0x000fe20000400000 */
[C---:B------:R-:W-:Y:S02]  /*0ed0*/  ISETP.GE.U32.AND P2, PT, R32.reuse, R47, PT ;  /* 0x0000002f2000720c */ /* 0x040fe40003f46070 */
[----:B------:R-:W-:-:S02]  /*0ee0*/  ISETP.GT.U32.AND P3, PT, R32, R46, PT ;  /* 0x0000002e2000720c */ /* 0x000fc40003f64070 */
[----:B------:R-:W-:Y:S02]  /*0ef0*/  ISETP.GE.U32.AND P4, PT, R32, R46, PT ;  /* 0x0000002e2000720c */ /* 0x000fe40003f86070 */
[----:B------:R-:W-:Y:S01]  /*0f00*/  ISETP.GT.U32.AND.EX P0, PT, R29, RZ, PT, P0 ;  /* 0x000000ff1d00720c */ /* 0x000fe20003f04100 */
[----:B------:R-:W-:Y:S01]  /*0f10*/  FMUL R29, R37, c[0x0][0x188] ;  /* 0x00006200251d7a20 */ /* 0x000fe20000400000 */
[C---:B------:R-:W-:Y:S02]  /*0f20*/  ISETP.GT.U32.AND.EX P6, PT, R28.reuse, RZ, PT, P6 ;  /* 0x000000ff1c00720c */ /* 0x040fe40003fc4160 */
[----:B------:R-:W-:Y:S01]  /*0f30*/  ISETP.GT.U32.AND.EX P5, PT, R28, RZ, PT, P5 ;  /* 0x000000ff1c00720c */ /* 0x000fe20003fa4150 */
[----:B------:R-:W-:Y:S01]  /*0f40*/  FMUL R28, R9, c[0x0][0x188] ;  /* 0x00006200091c7a20 */ /* 0x000fe20000400000 */
[----:B------:R-:W-:Y:S01]  /*0f50*/  ISETP.GT.U32.AND.EX P1, PT, R33, RZ, PT, P1 ;  /* 0x000000ff2100720c */ /* 0x000fe20003f24110 */
[----:B------:R-:W-:Y:S01]  /*0f60*/  FMUL R9, R39, c[0x0][0x188] ;  /* 0x0000620027097a20 */ /* 0x000fe20000400000 */
[----:B------:R-:W-:-:S02]  /*0f70*/  ISETP.GE.U32.AND.EX P2, PT, R33, RZ, PT, P2 ;  /* 0x000000ff2100720c */ /* 0x000fc40003f46120 */
[C---:B------:R-:W-:Y:S02]  /*0f80*/  ISETP.GT.U32.AND.EX P3, PT, R33.reuse, RZ, PT, P3 ;  /* 0x000000ff2100720c */ /* 0x040fe40003f64130 */
[----:B------:R-:W-:Y:S02]  /*0f90*/  ISETP.GE.U32.AND.EX P4, PT, R33, RZ, PT, P4 ;  /* 0x000000ff2100720c */ /* 0x000fe40003f86140 */
[----:B------:R-:W-:Y:S01]  /*0fa0*/  FSEL R34, R8, -INF , !P0 ;  /* 0xff80000008227808 */ /* 0x000fe20004000000 */
[----:B------:R-:W-:Y:S01]  /*0fb0*/  FMUL R8, R10, c[0x0][0x188] ;  /* 0x000062000a087a20 */ /* 0x000fe20000400000 */
[----:B------:R-:W-:Y:S02]  /*0fc0*/  FSEL R30, R30, -INF , !P1 ;  /* 0xff8000001e1e7808 */ /* 0x000fe40004800000 */
[----:B------:R-:W-:Y:S02]  /*0fd0*/  FSEL R29, R29, -INF , !P2 ;  /* 0xff8000001d1d7808 */ /* 0x000fe40005000000 */
[----:B------:R-:W-:-:S02]  /*0fe0*/  FSEL R10, R38, -INF , !P3 ;  /* 0xff800000260a7808 */ /* 0x000fc40005800000 */
[----:B------:R-:W-:Y:S02]  /*0ff0*/  FSEL R9, R9, -INF , !P4 ;  /* 0xff80000009097808 */ /* 0x000fe40006000000 */
[----:B------:R-:W-:Y:S02]  /*1000*/  FMNMX R33, R30, R29, !PT ;  /* 0x0000001d1e217209 */ /* 0x000fe40007800000 */
[----:B------:R-:W-:Y:S02]  /*1010*/  FSEL R8, R8, -INF , !P1 ;  /* 0xff80000008087808 */ /* 0x000fe40004800000 */
[----:B------:R-:W-:Y:S02]  /*1020*/  FMNMX R35, R10, R9, !PT ;  /* 0x000000090a237209 */ /* 0x000fe40007800000 */
[----:B------:R-:W-:Y:S02]  /*1030*/  FSEL R28, R28, -INF , !P6 ;  /* 0xff8000001c1c7808 */ /* 0x000fe40007000000 */
[----:B------:R-:W-:-:S02]  /*1040*/  FMNMX R33, R34, R33, !PT ;  /* 0x0000002122217209 */ /* 0x000fc40007800000 */
[----:B------:R-:W-:Y:S02]  /*1050*/  FSEL R32, R11, -INF , !P5 ;  /* 0xff8000000b207808 */ /* 0x000fe40006800000 */
[----:B------:R-:W-:Y:S02]  /*1060*/  FMNMX R35, R8, R35, !PT ;  /* 0x0000002308237209 */ /* 0x000fe40007800000 */
[----:B------:R-:W-:Y:S02]  /*1070*/  FMNMX R33, R28, R33, !PT ;  /* 0x000000211c217209 */ /* 0x000fe40007800000 */
[----:B------:R-:W-:Y:S02]  /*1080*/  FMNMX R35, R32, R35, !PT ;  /* 0x0000002320237209 */ /* 0x000fe40007800000 */
[----:B------:R-:W-:Y:S01]  /*1090*/  ISETP.LE.U32.AND P0, PT, R53, UR4, PT ;  /* 0x0000000435007c0c */ /* 0x000fe2000bf03070 */
[----:B------:R-:W0:Y:S04]  /*10a0*/  SHFL.BFLY PT, R36, R33, 0x2, 0x1f ;  /* 0x0c401f0021247f89 */ /* 0x000e2800000e0000 */
[----:B------:R-:W1:Y:S01]  /*10b0*/  SHFL.BFLY PT, R38, R35, 0x2, 0x1f ;  /* 0x0c401f0023267f89 */ /* 0x000e6200000e0000 */
[----:B0-----:R-:W-:-:S02]  /*10c0*/  FMNMX R36, R33, R36, !PT ;  /* 0x0000002421247209 */ /* 0x001fc40007800000 */
[----:B-1----:R-:W-:-:S03]  /*10d0*/  FMNMX R38, R35, R38, !PT ;  /* 0x0000002623267209 */ /* 0x002fc60007800000 */
[----:B------:R-:W0:Y:S04]  /*10e0*/  SHFL.BFLY PT, R11, R36, 0x1, 0x1f ;  /* 0x0c201f00240b7f89 */ /* 0x000e2800000e0000 */
[----:B------:R-:W1:Y:S01]  /*10f0*/  SHFL.BFLY PT, R37, R38, 0x1, 0x1f ;  /* 0x0c201f0026257f89 */ /* 0x000e6200000e0000 */
[----:B0-----:R-:W-:Y:S02]  /*1100*/  FMNMX R11, R36, R11, !PT ;  /* 0x0000000b240b7209 */ /* 0x001fe40007800000 */
[----:B-1----:R-:W-:Y:S02]  /*1110*/  FMNMX R37, R38, R37, !PT ;  /* 0x0000002526257209 */ /* 0x002fe40007800000 */
[----:B------:R-:W-:Y:S02]  /*1120*/  FMNMX R39, R11, R60, !PT ;  /* 0x0000003c0b277209 */ /* 0x000fe40007800000 */
[----:B------:R-:W-:-:S03]  /*1130*/  FMNMX R37, R37, R58, !PT ;  /* 0x0000003a25257209 */ /* 0x000fc60007800000 */
[----:B------:R-:W-:Y:S02]  /*1140*/  FADD R29, R29, -R39 ;  /* 0x800000271d1d7221 */ /* 0x000fe40000000000 */
[----:B------:R-:W-:Y:S02]  /*1150*/  FADD R10, R10, -R37 ;  /* 0x800000250a0a7221 */ /* 0x000fe40000000000 */
[----:B------:R-:W-:Y:S02]  /*1160*/  FADD R30, R30, -R39 ;  /* 0x800000271e1e7221 */ /* 0x000fe40000000000 */
[----:B------:R-:W-:Y:S02]  /*1170*/  FADD R9, R9, -R37 ;  /* 0x8000002509097221 */ /* 0x000fe40000000000 */
[----:B------:R-:W-:Y:S02]  /*1180*/  FMUL R36, R29, 1.4426950216293334961 ;  /* 0x3fb8aa3b1d247820 */ /* 0x000fe40000400000 */
[----:B------:R-:W-:-:S02]  /*1190*/  FMUL R29, R10, 1.4426950216293334961 ;  /* 0x3fb8aa3b0a1d7820 */ /* 0x000fc40000400000 */
[----:B------:R-:W-:Y:S02]  /*11a0*/  FMUL R11, R30, 1.4426950216293334961 ;  /* 0x3fb8aa3b1e0b7820 */ /* 0x000fe40000400000 */
[----:B------:R-:W-:Y:S01]  /*11b0*/  FMUL R9, R9, 1.4426950216293334961 ;  /* 0x3fb8aa3b09097820 */ /* 0x000fe20000400000 */
[----:B------:R-:W-:Y:S01]  /*11c0*/  MUFU.EX2 R36, R36 ;  /* 0x0000002400247308 */ /* 0x000fe20000000800 */
[--C-:B------:R-:W-:Y:S02]  /*11d0*/  FADD R34, R34, -R39.reuse ;  /* 0x8000002722227221 */ /* 0x100fe40000000000 */
[----:B------:R-:W-:Y:S02]  /*11e0*/  FADD R28, R28, -R39 ;  /* 0x800000271c1c7221 */ /* 0x000fe40000000000 */
[----:B------:R-:W-:Y:S02]  /*11f0*/  FMUL R30, R34, 1.4426950216293334961 ;  /* 0x3fb8aa3b221e7820 */ /* 0x000fe40000400000 */
[----:B------:R-:W-:Y:S01]  /*1200*/  FMUL R34, R28, 1.4426950216293334961 ;  /* 0x3fb8aa3b1c227820 */ /* 0x000fe20000400000 */
[----:B------:R-:W-:Y:S01]  /*1210*/  MUFU.EX2 R29, R29 ;  /* 0x0000001d001d7308 */ /* 0x000fe20000000800 */
[----:B------:R-:W-:-:S02]  /*1220*/  FADD R28, -R39, R60 ;  /* 0x0000003c271c7221 */ /* 0x000fc40000000100 */
[--C-:B------:R-:W-:Y:S02]  /*1230*/  FADD R8, R8, -R37.reuse ;  /* 0x8000002508087221 */ /* 0x100fe40000000000 */
[----:B------:R-:W-:Y:S02]  /*1240*/  FMUL R60, R28, 1.4426950216293334961 ;  /* 0x3fb8aa3b1c3c7820 */ /* 0x000fe40000400000 */
[----:B------:R-:W-:Y:S01]  /*1250*/  FMUL R38, R8, 1.4426950216293334961 ;  /* 0x3fb8aa3b08267820 */ /* 0x000fe20000400000 */
[----:B------:R-:W0:Y:S01]  /*1260*/  MUFU.EX2 R10, R9 ;  /* 0x00000009000a7308 */ /* 0x000e220000000800 */
[----:B------:R-:W-:Y:S02]  /*1270*/  FADD R32, R32, -R37 ;  /* 0x8000002520207221 */ /* 0x000fe40000000000 */
[----:B------:R-:W-:Y:S02]  /*1280*/  FADD R58, -R37, R58 ;  /* 0x0000003a253a7221 */ /* 0x000fe40000000100 */
[----:B------:R-:W-:-:S02]  /*1290*/  FMUL R32, R32, 1.4426950216293334961 ;  /* 0x3fb8aa3b20207820 */ /* 0x000fc40000400000 */
[----:B------:R-:W-:Y:S01]  /*12a0*/  FMUL R58, R58, 1.4426950216293334961 ;  /* 0x3fb8aa3b3a3a7820 */ /* 0x000fe20000400000 */
[----:B------:R-:W1:Y:S01]  /*12b0*/  MUFU.EX2 R11, R11 ;  /* 0x0000000b000b7308 */ /* 0x000e620000000800 */
[----:B0-----:R-:W-:Y:S01]  /*12c0*/  FADD R33, R29, R10 ;  /* 0x0000000a1d217221 */ /* 0x001fe20000000000 */
[----:B------:R-:W-:-:S06]  /*12d0*/  F2FP.BF16.PACK_AB R29, R10, R29 ;  /* 0x0000001d0a1d723e */ /* 0x000fcc00000010ff */
[----:B------:R-:W0:Y:S01]  /*12e0*/  MUFU.EX2 R30, R30 ;  /* 0x0000001e001e7308 */ /* 0x000e220000000800 */
[----:B-1----:R-:W-:Y:S01]  /*12f0*/  FADD R35, R11, R36 ;  /* 0x000000240b237221 */ /* 0x002fe20000000000 */
[----:B------:R-:W-:-:S06]  /*1300*/  F2FP.BF16.PACK_AB R28, R36, R11 ;  /* 0x0000000b241c723e */ /* 0x000fcc00000010ff */
[----:B------:R-:W1:Y:S08]  /*1310*/  MUFU.EX2 R34, R34 ;  /* 0x0000002200227308 */ /* 0x000e700000000800 */
[----:B------:R3:W4:Y:S01]  /*1320*/  MUFU.EX2 R36, R60 ;  /* 0x0000003c00247308 */ /* 0x0007220000000800 */
[----:B0-----:R-:W-:-:S07]  /*1330*/  FADD R35, R30, R35 ;  /* 0x000000231e237221 */ /* 0x001fce0000000000 */
[----:B------:R-:W0:Y:S01]  /*1340*/  MUFU.EX2 R61, R58 ;  /* 0x0000003a003d7308 */ /* 0x000e220000000800 */
[----:B-1----:R-:W-:Y:S01]  /*1350*/  F2FP.BF16.PACK_AB R30, R34, R30 ;  /* 0x0000001e221e723e */ /* 0x002fe200000010ff */
[----:B---3--:R-:W-:-:S06]  /*1360*/  IMAD.MOV.U32 R60, RZ, RZ, R39 ;  /* 0x000000ffff3c7224 */ /* 0x008fcc00078e0027 */
[----:B------:R-:W-:Y:S01]  /*1370*/  MUFU.EX2 R32, R32 ;  /* 0x0000002000207308 */ /* 0x000fe20000000800 */
[C---:B----4-:R-:W-:Y:S02]  /*1380*/  FMUL R12, R36.reuse, R12 ;  /* 0x0000000c240c7220 */ /* 0x050fe40000400000 */
[C---:B------:R-:W-:Y:S02]  /*1390*/  FMUL R13, R36.reuse, R13 ;  /* 0x0000000d240d7220 */ /* 0x040fe40000400000 */
[C---:B------:R-:W-:Y:S02]  /*13a0*/  FMUL R16, R36.reuse, R16 ;  /* 0x0000001024107220 */ /* 0x040fe40000400000 */
[----:B------:R-:W-:Y:S02]  /*13b0*/  FMUL R17, R36, R17 ;  /* 0x0000001124117220 */ /* 0x000fe40000400000 */
[C---:B0-----:R-:W-:Y:S02]  /*13c0*/  FMUL R14, R61.reuse, R14 ;  /* 0x0000000e3d0e7220 */ /* 0x041fe40000400000 */
[----:B------:R-:W-:-:S02]  /*13d0*/  FMUL R15, R61, R15 ;  /* 0x0000000f3d0f7220 */ /* 0x000fc40000400000 */
[C---:B------:R-:W-:Y:S02]  /*13e0*/  FMUL R18, R61.reuse, R18 ;  /* 0x000000123d127220 */ /* 0x040fe40000400000 */
[C---:B------:R-:W-:Y:S02]  /*13f0*/  FMUL R19, R61.reuse, R19 ;  /* 0x000000133d137220 */ /* 0x040fe40000400000 */
[C---:B------:R-:W-:Y:S02]  /*1400*/  FMUL R20, R36.reuse, R20 ;  /* 0x0000001424147220 */ /* 0x040fe40000400000 */
[----:B------:R-:W-:Y:S02]  /*1410*/  FMUL R21, R36, R21 ;  /* 0x0000001524157220 */ /* 0x000fe40000400000 */
[C---:B------:R-:W-:Y:S02]  /*1420*/  FMUL R22, R61.reuse, R22 ;  /* 0x000000163d167220 */ /* 0x040fe40000400000 */
[----:B------:R-:W-:-:S02]  /*1430*/  FMUL R23, R61, R23 ;  /* 0x000000173d177220 */ /* 0x000fc40000400000 */
[C---:B------:R-:W-:Y:S02]  /*1440*/  FMUL R24, R36.reuse, R24 ;  /* 0x0000001824187220 */ /* 0x040fe40000400000 */
[----:B------:R-:W-:Y:S02]  /*1450*/  FMUL R25, R36, R25 ;  /* 0x0000001924197220 */ /* 0x000fe40000400000 */
[C---:B------:R-:W-:Y:S02]  /*1460*/  FMUL R26, R61.reuse, R26 ;  /* 0x0000001a3d1a7220 */ /* 0x040fe40000400000 */
[----:B------:R-:W-:Y:S02]  /*1470*/  FMUL R27, R61, R27 ;  /* 0x0000001b3d1b7220 */ /* 0x000fe40000400000 */
[----:B------:R-:W-:Y:S01]  /*1480*/  IMAD.MOV.U32 R58, RZ, RZ, R37 ;  /* 0x000000ffff3a7224 */ /* 0x000fe200078e0025 */
[----:B--2---:R0:W-:Y:S04]  /*1490*/  STS.U16 [R42+0x4000], R31 ;  /* 0x0040001f2a007388 */ /* 0x0041e80000000400 */
[----:B------:R-:W-:Y:S06]  /*14a0*/  BAR.SYNC.DEFER_BLOCKING 0x0 ;  /* 0x0000000000007b1d */ /* 0x000fec0000010000 */
[----:B0-----:R-:W0:Y:S02]  /*14b0*/  MUFU.EX2 R31, R38 ;  /* 0x00000026001f7308 */ /* 0x001e240000000800 */
[----:B0-----:R-:W-:Y:S01]  /*14c0*/  FADD R33, R31, R33 ;  /* 0x000000211f217221 */ /* 0x001fe20000000000 */
[----:B------:R-:W-:Y:S01]  /*14d0*/  F2FP.BF16.PACK_AB R31, R32, R31 ;  /* 0x0000001f201f723e */ /* 0x000fe200000010ff */
[----:B------:R-:W0:Y:S06]  /*14e0*/  LDSM.16.M88.4 R8, [R41+0x4000] ;  /* 0x004000002908783b */ /* 0x000e2c0000000200 */
[C---:B0-----:R-:W-:Y:S07]  /*14f0*/  HMMA.16816.F32.BF16 R12, R28.reuse, R8, R12 ;  /* 0x000000081c0c723c */ /* 0x041fee000004180c */
[----:B------:R-:W-:Y:S01]  /*1500*/  FADD R9, R34, R35 ;  /* 0x0000002322097221 */ /* 0x000fe20000000000 */
[----:B------:R-:W-:Y:S01]  /*1510*/  HMMA.16816.F32.BF16 R16, R28, R10, R16 ;  /* 0x0000000a1c10723c */ /* 0x000fe20000041810 */
[----:B------:R-:W-:-:S02]  /*1520*/  FADD R8, R32, R33 ;  /* 0x0000002120087221 */ /* 0x000fc40000000000 */
[----:B------:R-:W-:Y:S04]  /*1530*/  LDSM.16.M88.4 R32, [R41+0x4200] ;  /* 0x004200002920783b */ /* 0x000fe80000000200 */
[----:B------:R-:W0:Y:S04]  /*1540*/  SHFL.BFLY PT, R10, R9, 0x2, 0x1f ;  /* 0x0c401f00090a7f89 */ /* 0x000e2800000e0000 */
[----:B------:R-:W1:Y:S01]  /*1550*/  SHFL.BFLY PT, R11, R8, 0x2, 0x1f ;  /* 0x0c401f00080b7f89 */ /* 0x000e6200000e0000 */
[----:B0-----:R-:W-:Y:S02]  /*1560*/  FADD R10, R9, R10 ;  /* 0x0000000a090a7221 */ /* 0x001fe40000000000 */
[----:B-1----:R-:W-:-:S03]  /*1570*/  FADD R11, R8, R11 ;  /* 0x0000000b080b7221 */ /* 0x002fc60000000000 */
[----:B------:R-:W0:Y:S04]  /*1580*/  SHFL.BFLY PT, R9, R10, 0x1, 0x1f ;  /* 0x0c201f000a097f89 */ /* 0x000e2800000e0000 */
[----:B------:R-:W1:Y:S01]  /*1590*/  SHFL.BFLY PT, R8, R11, 0x1, 0x1f ;  /* 0x0c201f000b087f89 */ /* 0x000e6200000e0000 */
[C---:B------:R-:W-:Y:S08]  /*15a0*/  HMMA.16816.F32.BF16 R20, R28.reuse, R32, R20 ;  /* 0x000000201c14723c */ /* 0x040ff00000041814 */
[----:B------:R-:W-:Y:S07]  /*15b0*/  HMMA.16816.F32.BF16 R24, R28, R34, R24 ;  /* 0x000000221c18723c */ /* 0x000fee0000041818 */
[----:B------:R-:W-:Y:S01]  /*15c0*/  IMAD.U32 R29, RZ, RZ, UR5 ;  /* 0x00000005ff1d7e24 */ /* 0x000fe2000f8e00ff */
[----:B------:R-:W-:Y:S01]  /*15d0*/  MOV R28, 0x10 ;  /* 0x00000010001c7802 */ /* 0x000fe20000000f00 */
[----:B0-----:R-:W-:-:S03]  /*15e0*/  FADD R9, R10, R9 ;  /* 0x000000090a097221 */ /* 0x001fc60000000000 */
[----:B------:R-:W-:Y:S01]  /*15f0*/  ISETP.GE.U32.AND.EX P0, PT, R29, RZ, PT, P0 ;  /* 0x000000ff1d00720c */ /* 0x000fe20003f06100 */
[----:B-1----:R-:W-:Y:S02]  /*1600*/  FADD R8, R11, R8 ;  /* 0x000000080b087221 */ /* 0x002fe40000000000 */
[C---:B------:R-:W-:Y:S02]  /*1610*/  IMAD R3, R28.reuse, c[0x0][0x1b4], R3 ;  /* 0x00006d001c037a24 */ /* 0x040fe400078e0203 */
[----:B------:R-:W-:Y:S02]  /*1620*/  IMAD R40, R28, c[0x0][0x1a4], R40 ;  /* 0x000069001c287a24 */ /* 0x000fe400078e0228 */
[----:B------:R-:W-:Y:S02]  /*1630*/  FFMA R49, R36, R49, R9 ;  /* 0x0000003124317223 */ /* 0x000fe40000000009 */
[----:B------:R-:W-:-:S04]  /*1640*/  FFMA R48, R61, R48, R8 ;  /* 0x000000303d307223 */ /* 0x000fc80000000008 */
[----:B------:R-:W-:Y:S05]  /*1650*/  @!P0 BRA `(.L_x_1) ;  /* 0xfffff61000008947 */ /* 0x000fea000383ffff */
.L_x_0:
[----:B------:R-:W-:Y:S01]  /*1660*/  MOV R6, R48 ;  /* 0x0000003000067202 */ /* 0x000fe20000000f00 */
[----:B------:R-:W-:Y:S01]  /*1670*/  IMAD.MOV.U32 R5, RZ, RZ, R22 ;  /* 0x000000ffff057224 */ /* 0x000fe200078e0016 */
[----:B------:R-:W-:Y:S01]  /*1680*/  MOV R4, R15 ;  /* 0x0000000f00047202 */ /* 0x000fe20000000f00 */
[----:B------:R-:W-:Y:S01]  /*1690*/  IMAD.MOV.U32 R11, RZ, RZ, R49 ;  /* 0x000000ffff0b7224 */ /* 0x000fe200078e0031 */
[C---:B------:R-:W-:Y:S01]  /*16a0*/  FSETP.GEU.AND P3, PT, R6.reuse, 1.175494350822287508e-38, PT ;  /* 0x008000000600780b */ /* 0x040fe20003f6e000 */
[----:B------:R-:W-:Y:S01]  /*16b0*/  FMUL R15, R6, 8388608 ;  /* 0x4b000000060f7820 */ /* 0x000fe20000400000 */
[C---:B------:R-:W-:Y:S01]  /*16c0*/  LOP3.LUT R22, R0.reuse, 0xc, RZ, 0xc0, !PT ;  /* 0x0000000c00167812 */ /* 0x040fe200078ec0ff */
[----:B------:R-:W-:Y:S01]  /*16d0*/  FMUL R8, R11, 8388608 ;  /* 0x4b0000000b087820 */ /* 0x000fe20000400000 */
[----:B------:R-:W-:Y:S01]  /*16e0*/  LOP3.LUT R9, R0, 0x1f0, RZ, 0xc0, !PT ;  /* 0x000001f000097812 */ /* 0x000fe200078ec0ff */
[----:B------:R-:W-:Y:S01]  /*16f0*/  IMAD.MOV.U32 R10, RZ, RZ, R23 ;  /* 0x000000ffff0a7224 */ /* 0x000fe200078e0017 */
[----:B------:R-:W-:Y:S01]  /*1700*/  FSETP.GT.AND P1, PT, |R6|, 8.50705917302346158658e+37, PT ;  /* 0x7e8000000600780b */ /* 0x000fe20003f24200 */
[C---:B------:R-:W-:Y:S01]  /*1710*/  IMAD R50, R22.reuse, 0x2, R50 ;  /* 0x0000000216327824 */ /* 0x040fe200078e0232 */
[----:B------:R-:W-:Y:S01]  /*1720*/  FSEL R38, R15, R6, !P3 ;  /* 0x000000060f267208 */ /* 0x000fe20005800000 */
[----:B------:R-:W-:Y:S01]  /*1730*/  IMAD R31, R22, 0x80, R9 ;  /* 0x00000080161f7824 */ /* 0x000fe200078e0209 */
[----:B------:R-:W-:Y:S01]  /*1740*/  FSEL R49, RZ, -23, P3 ;  /* 0xc1b80000ff317808 */ /* 0x000fe20001800000 */
[----:B------:R-:W-:Y:S01]  /*1750*/  IMAD.SHL.U32 R22, R0, 0x4, RZ ;  /* 0x0000000400167824 */ /* 0x000fe200078e00ff */
[----:B------:R-:W-:Y:S01]  /*1760*/  FSETP.GEU.AND P3, PT, |R6|, 1.175494350822287508e-38, PT ;  /* 0x008000000600780b */ /* 0x000fe20003f6e200 */
[----:B------:R-:W-:Y:S01]  /*1770*/  IMAD R15, R57, c[0x0][0x1c4], RZ ;  /* 0x00007100390f7a24 */ /* 0x000fe200078e02ff */
[----:B------:R-:W-:Y:S01]  /*1780*/  FSETP.GEU.AND P2, PT, R11, 1.175494350822287508e-38, PT ;  /* 0x008000000b00780b */ /* 0x000fe20003f4e000 */
[----:B------:R-:W-:Y:S01]  /*1790*/  IMAD R54, R54, 0x2, R59 ;  /* 0x0000000236367824 */ /* 0x000fe200078e023b */
[----:B------:R-:W-:Y:S01]  /*17a0*/  SHF.R.U32.HI R23, RZ, 0x1, R0 ;  /* 0x00000001ff177819 */ /* 0x000fe20000011600 */
[----:B------:R-:W-:Y:S01]  /*17b0*/  BAR.SYNC.DEFER_BLOCKING 0x0 ;  /* 0x0000000000007b1d */ /* 0x000fe20000010000 */
[----:B------:R-:W-:Y:S01]  /*17c0*/  FSEL R3, R8, R11, !P2 ;  /* 0x0000000b08037208 */ /* 0x000fe20005000000 */
[----:B------:R-:W-:Y:S01]  /*17d0*/  IMAD R8, R2, c[0x0][0x1c0], RZ ;  /* 0x0000700002087a24 */ /* 0x000fe200078e02ff */
[----:B------:R-:W-:Y:S01]  /*17e0*/  LOP3.LUT R29, R22, 0x3c0, RZ, 0xc0, !PT ;  /* 0x000003c0161d7812 */ /* 0x000fe200078ec0ff */
[----:B------:R-:W-:Y:S01]  /*17f0*/  @P1 FMUL R6, R6, 0.25 ;  /* 0x3e80000006061820 */ /* 0x000fe20000400000 */
[----:B------:R-:W-:Y:S01]  /*1800*/  LOP3.LUT R36, R51, 0x38, RZ, 0xc0, !PT ;  /* 0x0000003833247812 */ /* 0x000fe200078ec0ff */
[----:B------:R-:W-:Y:S01]  /*1810*/  @P1 FMUL R5, R5, 0.25 ;  /* 0x3e80000005051820 */ /* 0x000fe20000400000 */
[----:B------:R-:W-:Y:S01]  /*1820*/  LOP3.LUT R22, R23, 0x4, RZ, 0xc0, !PT ;  /* 0x0000000417167812 */ /* 0x000fe200078ec0ff */
[C---:B------:R-:W-:Y:S01]  /*1830*/  IMAD.SHL.U32 R23, R15.reuse, 0x2, RZ ;  /* 0x000000020f177824 */ /* 0x040fe200078e00ff */
[----:B------:R-:W-:Y:S01]  /*1840*/  SHF.L.U32 R46, R8, 0x1, RZ ;  /* 0x00000001082e7819 */ /* 0x000fe200000006ff */
[----:B------:R-:W-:Y:S01]  /*1850*/  @!P3 FMUL R6, R6, 16777216 ;  /* 0x4b8000000606b820 */ /* 0x000fe20000400000 */
[----:B------:R-:W-:Y:S01]  /*1860*/  IADD3 R9, R38, -0x3f3504f3, RZ ;  /* 0xc0cafb0d26097810 */ /* 0x000fe20007ffe0ff */
[----:B------:R-:W-:Y:S01]  /*1870*/  IMAD.HI R15, R15, 0x2, RZ ;  /* 0x000000020f0f7827 */ /* 0x000fe200078e02ff */
[----:B------:R-:W-:-:S02]  /*1880*/  IADD3 R36, R22, R36, R29 ;  /* 0x0000002416247210 */ /* 0x000fc40007ffe01d */
[----:B------:R-:W-:Y:S01]  /*1890*/  LOP3.LUT P0, RZ, R0, 0x100, RZ, 0xc0, !PT ;  /* 0x0000010000ff7812 */ /* 0x000fe2000780c0ff */
[----:B------:R0:W1:Y:S01]  /*18a0*/  MUFU.RCP R29, R6 ;  /* 0x00000006001d7308 */ /* 0x0000620000001000 */
[----:B------:R-:W-:Y:S01]  /*18b0*/  SHF.R.S32.HI R22, RZ, 0x4, R0 ;  /* 0x00000004ff167819 */ /* 0x000fe20000011400 */
[----:B------:R-:W-:Y:S01]  /*18c0*/  IMAD.HI R0, R8, 0x2, RZ ;  /* 0x0000000208007827 */ /* 0x000fe200078e02ff */
[----:B------:R-:W-:Y:S02]  /*18d0*/  IADD3 R46, P4, P5, R23, c[0x0][0x178], R46 ;  /* 0x00005e00172e7a10 */ /* 0x000fe40007d9e02e */
[----:B------:R-:W-:Y:S01]  /*18e0*/  FSEL R48, RZ, -23, P2 ;  /* 0xc1b80000ff307808 */ /* 0x000fe20001000000 */
[----:B------:R-:W-:Y:S01]  /*18f0*/  @!P3 FMUL R5, R5, 16777216 ;  /* 0x4b8000000505b820 */ /* 0x000fe20000400000 */
[----:B------:R-:W-:Y:S01]  /*1900*/  LOP3.LUT R9, R9, 0xff800000, RZ, 0xc0, !PT ;  /* 0xff80000009097812 */ /* 0x000fe200078ec0ff */
[----:B------:R-:W-:Y:S01]  /*1910*/  @P1 FMUL R26, R26, 0.25 ;  /* 0x3e8000001a1a1820 */ /* 0x000fe20000400000 */
[----:B------:R-:W-:Y:S01]  /*1920*/  FSETP.GT.AND P2, PT, |R11|, 8.50705917302346158658e+37, PT ;  /* 0x7e8000000b00780b */ /* 0x000fe20003f44200 */
[----:B------:R-:W-:Y:S01]  /*1930*/  @P1 FMUL R10, R10, 0.25 ;  /* 0x3e8000000a0a1820 */ /* 0x000fe20000400000 */
[----:B------:R-:W-:Y:S01]  /*1940*/  IADD3 R7, R3, -0x3f3504f3, RZ ;  /* 0xc0cafb0d03077810 */ /* 0x000fe20007ffe0ff */
[----:B------:R-:W2:Y:S01]  /*1950*/  I2F R30, R9 ;  /* 0x00000009001e7306 */ /* 0x000ea20000201400 */
[----:B------:R-:W-:Y:S01]  /*1960*/  IADD3.X R0, R15, c[0x0][0x17c], R0, P4, P5 ;  /* 0x00005f000f007a10 */ /* 0x000fe200027ea400 */
[----:B------:R-:W-:Y:S01]  /*1970*/  IMAD.SHL.U32 R23, R54, 0x4, RZ ;  /* 0x0000000436177824 */ /* 0x000fe200078e00ff */
[----:B------:R-:W-:Y:S01]  /*1980*/  FSETP.GEU.AND P4, PT, |R11|, 1.175494350822287508e-38, PT ;  /* 0x008000000b00780b */ /* 0x000fe20003f8e200 */
[----:B------:R-:W-:Y:S01]  /*1990*/  @!P3 FMUL R26, R26, 16777216 ;  /* 0x4b8000001a1ab820 */ /* 0x000fe20000400000 */
[----:B------:R-:W-:Y:S01]  /*19a0*/  LOP3.LUT R28, R7, 0xff800000, RZ, 0xc0, !PT ;  /* 0xff800000071c7812 */ /* 0x000fe200078ec0ff */
[----:B------:R-:W-:Y:S01]  /*19b0*/  @!P3 FMUL R10, R10, 16777216 ;  /* 0x4b8000000a0ab820 */ /* 0x000fe20000400000 */
[----:B------:R-:W-:Y:S01]  /*19c0*/  MOV R15, 0x3dc6b27f ;  /* 0x3dc6b27f000f7802 */ /* 0x000fe20000000f00 */
[----:B------:R-:W-:Y:S01]  /*19d0*/  @P1 FMUL R27, R27, 0.25 ;  /* 0x3e8000001b1b1820 */ /* 0x000fe20000400000 */
[----:B------:R1:W-:Y:S01]  /*19e0*/  I2F R7, R28 ;  /* 0x0000001c00077306 */ /* 0x0003e20000201400 */
[----:B0-----:R-:W-:Y:S01]  /*19f0*/  IMAD.IADD R6, R3, 0x1, -R28 ;  /* 0x0000000103067824 */ /* 0x001fe200078e0a1c */
[----:B------:R-:W-:Y:S01]  /*1a00*/  SGXT R22, R22, 0x1 ;  /* 0x000000011616781a */ /* 0x000fe20000000200 */
[----:B------:R-:W-:Y:S01]  /*1a10*/  @P2 FMUL R11, R11, 0.25 ;  /* 0x3e8000000b0b2820 */ /* 0x000fe20000400000 */
[----:B------:R-:W-:Y:S01]  /*1a20*/  LOP3.LUT R52, R52, 0x3f8, RZ, 0xc0, !PT ;  /* 0x000003f834347812 */ /* 0x000fe200078ec0ff */
[----:B------:R-:W-:Y:S01]  /*1a30*/  FADD R6, R6, -1 ;  /* 0xbf80000006067421 */ /* 0x000fe20000000000 */
[----:B------:R-:W-:Y:S01]  /*1a40*/  LOP3.LUT R8, R23, 0x1008, R22, 0x78, !PT ;  /* 0x0000100817087812 */ /* 0x000fe200078e7816 */
[----:B------:R-:W-:-:S02]  /*1a50*/  @!P4 FMUL R11, R11, 16777216 ;  /* 0x4b8000000b0bc820 */ /* 0x000fc40000400000 */
[----:B-1----:R-:W-:Y:S02]  /*1a60*/  FMUL R28, R29, R5 ;  /* 0x000000051d1c7220 */ /* 0x002fe40000400000 */
[----:B------:R-:W-:Y:S02]  /*1a70*/  FFMA.FTZ R5, R6, R15, -0.16845393180847167969 ;  /* 0xbe2c7f3006057423 */ /* 0x000fe4000001000f */
[----:B--2---:R-:W-:Y:S02]  /*1a80*/  FFMA.FTZ R49, R30, 1.1920928955078125e-07, R49 ;  /* 0x340000001e317823 */ /* 0x004fe40000010031 */
[----:B------:R0:W1:Y:S01]  /*1a90*/  MUFU.RCP R30, R11 ;  /* 0x0000000b001e7308 */ /* 0x0000620000001000 */
[----:B------:R-:W-:Y:S02]  /*1aa0*/  @P2 FMUL R21, R21, 0.25 ;  /* 0x3e80000015152820 */ /* 0x000fe40000400000 */
[----:B------:R-:W-:Y:S02]  /*1ab0*/  @P2 FMUL R13, R13, 0.25 ;  /* 0x3e8000000d0d2820 */ /* 0x000fe40000400000 */
[----:B------:R-:W-:-:S02]  /*1ac0*/  @P2 FMUL R12, R12, 0.25 ;  /* 0x3e8000000c0c2820 */ /* 0x000fc40000400000 */
[----:B------:R-:W-:Y:S02]  /*1ad0*/  @!P4 FMUL R21, R21, 16777216 ;  /* 0x4b8000001515c820 */ /* 0x000fe40000400000 */
[C---:B0-----:R-:W-:Y:S02]  /*1ae0*/  FFMA.FTZ R11, R6.reuse, R5, 0.1716887056827545166 ;  /* 0x3e2fcf2a060b7423 */ /* 0x041fe40000010005 */
[----:B------:R-:W-:Y:S02]  /*1af0*/  @P2 FMUL R17, R17, 0.25 ;  /* 0x3e80000011112820 */ /* 0x000fe40000400000 */
[C---:B------:R-:W-:Y:S02]  /*1b00*/  FFMA.FTZ R11, R6.reuse, R11, -0.17900948226451873779 ;  /* 0xbe374e43060b7423 */ /* 0x040fe4000001000b */
[----:B------:R-:W-:Y:S02]  /*1b10*/  @!P4 FMUL R13, R13, 16777216 ;  /* 0x4b8000000d0dc820 */ /* 0x000fe40000400000 */
[----:B------:R-:W-:-:S02]  /*1b20*/  FFMA.FTZ R11, R6, R11, 0.20512372255325317383 ;  /* 0x3e520bf4060b7423 */ /* 0x000fc4000001000b */
[C---:B------:R-:W-:Y:S02]  /*1b30*/  FMUL R23, R29.reuse, R26 ;  /* 0x0000001a1d177220 */ /* 0x040fe40000400000 */
[C---:B------:R-:W-:Y:S02]  /*1b40*/  FFMA.FTZ R11, R6.reuse, R11, -0.24046532809734344482 ;  /* 0xbe763c8b060b7423 */ /* 0x040fe4000001000b */
[----:B------:R-:W-:Y:S02]  /*1b50*/  FMUL R26, R29, R10 ;  /* 0x0000000a1d1a7220 */ /* 0x000fe40000400000 */
[----:B------:R-:W-:Y:S02]  /*1b60*/  FFMA.FTZ R11, R6, R11, 0.28857114911079406738 ;  /* 0x3e93bf99060b7423 */ /* 0x000fe4000001000b */
[----:B------:R-:W-:Y:S02]  /*1b70*/  @!P4 FMUL R12, R12, 16777216 ;  /* 0x4b8000000c0cc820 */ /* 0x000fe40000400000 */
[----:B-1----:R-:W-:-:S02]  /*1b80*/  FMUL R10, R30, R21 ;  /* 0x000000151e0a7220 */ /* 0x002fc40000400000 */
[----:B------:R-:W-:Y:S02]  /*1b90*/  @!P4 FMUL R17, R17, 16777216 ;  /* 0x4b8000001111c820 */ /* 0x000fe40000400000 */
[----:B------:R-:W-:Y:S02]  /*1ba0*/  FMUL R21, R30, R13 ;  /* 0x0000000d1e157220 */ /* 0x000fe40000400000 */
[----:B------:R-:W-:Y:S02]  /*1bb0*/  @P2 FMUL R25, R25, 0.25 ;  /* 0x3e80000019192820 */ /* 0x000fe40000400000 */
[----:B------:R-:W-:Y:S02]  /*1bc0*/  FFMA.FTZ R13, R6, R11, -0.36067417263984680176 ;  /* 0xbeb8aa49060d7423 */ /* 0x000fe4000001000b */
[----:B------:R-:W-:Y:S02]  /*1bd0*/  IMAD.U32 R22, R31, 0x8, R50 ;  /* 0x000000081f167824 */ /* 0x000fe400078e0032 */
[----:B------:R-:W-:-:S02]  /*1be0*/  FMUL R31, R30, R12 ;  /* 0x0000000c1e1f7220 */ /* 0x000fc40000400000 */
[----:B------:R-:W-:Y:S02]  /*1bf0*/  FMUL R12, R30, R17 ;  /* 0x000000111e0c7220 */ /* 0x000fe40000400000 */
[----:B------:R-:W-:Y:S02]  /*1c00*/  @!P4 FMUL R25, R25, 16777216 ;  /* 0x4b8000001919c820 */ /* 0x000fe40000400000 */
[----:B------:R-:W-:Y:S01]  /*1c10*/  FFMA.FTZ R17, R6, R13, 0.48089820146560668945 ;  /* 0x3ef6384a06117423 */ /* 0x000fe2000001000d */
[----:B------:R-:W-:Y:S01]  /*1c20*/  F2FP.BF16.PACK_AB R13, R23, R28 ;  /* 0x0000001c170d723e */ /* 0x000fe200000010ff */
[----:B------:R-:W-:Y:S01]  /*1c30*/  @!P3 FMUL R27, R27, 16777216 ;  /* 0x4b8000001b1bb820 */ /* 0x000fe20000400000 */
[----:B------:R-:W-:Y:S01]  /*1c40*/  LOP3.LUT R28, R22, 0x10, RZ, 0x3c, !PT ;  /* 0x00000010161c7812 */ /* 0x000fe200078e3cff */
[----:B------:R-:W-:Y:S02]  /*1c50*/  FMUL R25, R30, R25 ;  /* 0x000000191e197220 */ /* 0x000fe40000400000 */
[----:B------:R-:W-:-:S02]  /*1c60*/  FFMA.FTZ R17, R6, R17, -0.72134751081466674805 ;  /* 0xbf38aa3b06117423 */ /* 0x000fc40000010011 */
[----:B------:R-:W-:Y:S01]  /*1c70*/  FFMA.FTZ R48, R7, 1.1920928955078125e-07, R48 ;  /* 0x3400000007307823 */ /* 0x000fe20000010030 */
[----:B------:R-:W-:Y:S01]  /*1c80*/  F2FP.BF16.PACK_AB R11, R25, R10 ;  /* 0x0000000a190b723e */ /* 0x000fe200000010ff */
[----:B------:R-:W-:Y:S01]  /*1c90*/  @P2 FMUL R20, R20, 0.25 ;  /* 0x3e80000014142820 */ /* 0x000fe20000400000 */
[----:B------:R-:W-:Y:S01]  /*1ca0*/  F2FP.BF16.PACK_AB R10, R12, R21 ;  /* 0x000000150c0a723e */ /* 0x000fe200000010ff */
[----:B------:R-:W-:Y:S02]  /*1cb0*/  @P1 FMUL R19, R19, 0.25 ;  /* 0x3e80000013131820 */ /* 0x000fe40000400000 */
[----:B------:R-:W-:Y:S02]  /*1cc0*/  @P1 FMUL R18, R18, 0.25 ;  /* 0x3e80000012121820 */ /* 0x000fe40000400000 */
[----:B------:R-:W-:Y:S01]  /*1cd0*/  @P1 FMUL R4, R4, 0.25 ;  /* 0x3e80000004041820 */ /* 0x000fe20000400000 */
[----:B------:R0:W-:Y:S01]  /*1ce0*/  STS.64 [R8+0x800], R10 ;  /* 0x0008000a08007388 */ /* 0x0001e20000000a00 */
[----:B------:R-:W-:-:S02]  /*1cf0*/  @P2 FMUL R24, R24, 0.25 ;  /* 0x3e80000018182820 */ /* 0x000fc40000400000 */
[----:B------:R-:W-:Y:S01]  /*1d00*/  @P2 FMUL R16, R16, 0.25 ;  /* 0x3e80000010102820 */ /* 0x000fe20000400000 */
[----:B------:R-:W-:Y:S01]  /*1d10*/  ISETP.GE.U32.AND P2, PT, R3, 0x7f800000, PT ;  /* 0x7f8000000300780c */ /* 0x000fe20003f46070 */
[----:B------:R-:W-:Y:S02]  /*1d20*/  FMUL R7, R29, R27 ;  /* 0x0000001b1d077220 */ /* 0x000fe40000400000 */
[----:B------:R-:W-:Y:S01]  /*1d30*/  @P1 FMUL R14, R14, 0.25 ;  /* 0x3e8000000e0e1820 */ /* 0x000fe20000400000 */
[----:B------:R-:W-:Y:S01]  /*1d40*/  ISETP.GE.U32.AND P1, PT, R38, 0x7f800000, PT ;  /* 0x7f8000002600780c */ /* 0x000fe20003f26070 */
[----:B------:R-:W-:Y:S01]  /*1d50*/  IMAD R55, R55, c[0x0][0x1c8], RZ ;  /* 0x0000720037377a24 */ /* 0x000fe200078e02ff */
[----:B------:R-:W-:Y:S01]  /*1d60*/  F2FP.BF16.PACK_AB R21, R7, R26 ;  /* 0x0000001a0715723e */ /* 0x000fe200000010ff */
[----:B------:R-:W-:Y:S02]  /*1d70*/  IMAD.MOV.U32 R42, RZ, RZ, c[0x0][0x1c8] ;  /* 0x00007200ff2a7624 */ /* 0x000fe400078e00ff */
[----:B------:R-:W-:-:S02]  /*1d80*/  FMUL R17, R6, R17 ;  /* 0x0000001106117220 */ /* 0x000fc40000400000 */
[----:B------:R-:W-:Y:S02]  /*1d90*/  @!P4 FMUL R20, R20, 16777216 ;  /* 0x4b8000001414c820 */ /* 0x000fe40000400000 */
[----:B------:R-:W-:Y:S02]  /*1da0*/  @!P3 FMUL R19, R19, 16777216 ;  /* 0x4b8000001313b820 */ /* 0x000fe40000400000 */
[----:B------:R-:W-:Y:S02]  /*1db0*/  @!P3 FMUL R18, R18, 16777216 ;  /* 0x4b8000001212b820 */ /* 0x000fe40000400000 */
[----:B------:R-:W-:Y:S02]  /*1dc0*/  @!P3 FMUL R4, R4, 16777216 ;  /* 0x4b8000000404b820 */ /* 0x000fe40000400000 */
[----:B------:R-:W-:Y:S02]  /*1dd0*/  @!P4 FMUL R24, R24, 16777216 ;  /* 0x4b8000001818c820 */ /* 0x000fe40000400000 */
[----:B------:R-:W-:-:S02]  /*1de0*/  @!P4 FMUL R16, R16, 16777216 ;  /* 0x4b8000001010c820 */ /* 0x000fc40000400000 */
[----:B------:R-:W-:Y:S02]  /*1df0*/  @!P3 FMUL R14, R14, 16777216 ;  /* 0x4b8000000e0eb820 */ /* 0x000fe40000400000 */
[----:B------:R-:W-:Y:S02]  /*1e00*/  FMUL R17, R6, R17 ;  /* 0x0000001106117220 */ /* 0x000fe40000400000 */
[----:B------:R-:W-:Y:S02]  /*1e10*/  IMAD R7, R42, 0x2, R55 ;  /* 0x000000022a077824 */ /* 0x000fe400078e0237 */
[----:B------:R-:W-:Y:S02]  /*1e20*/  FMUL R27, R30, R20 ;  /* 0x000000141e1b7220 */ /* 0x000fe40000400000 */
[C---:B------:R-:W-:Y:S02]  /*1e30*/  FMUL R19, R29.reuse, R19 ;  /* 0x000000131d137220 */ /* 0x040fe40000400000 */
[----:B------:R-:W-:-:S02]  /*1e40*/  FMUL R18, R29, R18 ;  /* 0x000000121d127220 */ /* 0x000fc40000400000 */
[C---:B------:R-:W-:Y:S02]  /*1e50*/  FMUL R24, R30.reuse, R24 ;  /* 0x000000181e187220 */ /* 0x040fe40000400000 */
[----:B------:R-:W-:Y:S01]  /*1e60*/  FMUL R16, R30, R16 ;  /* 0x000000101e107220 */ /* 0x000fe20000400000 */
[----:B------:R-:W-:Y:S01]  /*1e70*/  LOP3.LUT R30, R22, 0x18, RZ, 0x3c, !PT ;  /* 0x00000018161e7812 */ /* 0x000fe200078e3cff */
[C---:B------:R-:W-:Y:S01]  /*1e80*/  FMUL R20, R29.reuse, R4 ;  /* 0x000000041d147220 */ /* 0x040fe20000400000 */
[----:B------:R-:W-:Y:S01]  /*1e90*/  F2FP.BF16.PACK_AB R5, R24, R27 ;  /* 0x0000001b1805723e */ /* 0x000fe200000010ff */
[----:B------:R-:W-:Y:S01]  /*1ea0*/  FMUL R29, R29, R14 ;  /* 0x0000000e1d1d7220 */ /* 0x000fe20000400000 */
[----:B------:R-:W-:Y:S01]  /*1eb0*/  F2FP.BF16.PACK_AB R4, R16, R31 ;  /* 0x0000001f1004723e */ /* 0x000fe200000010ff */
[----:B------:R-:W-:Y:S01]  /*1ec0*/  FFMA.FTZ R51, R6, 1.4426950216293334961, R17 ;  /* 0x3fb8aa3b06337823 */ /* 0x000fe20000010011 */
[----:B------:R-:W-:Y:S01]  /*1ed0*/  LEA R17, R42, R7, 0x1 ;  /* 0x000000072a117211 */ /* 0x000fe200078e08ff */
[----:B------:R-:W-:Y:S01]  /*1ee0*/  IMAD.IADD R50, R38, 0x1, -R9 ;  /* 0x0000000126327824 */ /* 0x000fe200078e0a09 */
[----:B------:R-:W-:Y:S01]  /*1ef0*/  F2FP.BF16.PACK_AB R12, R18, R29 ;  /* 0x0000001d120c723e */ /* 0x000fe200000010ff */
[----:B------:R1:W-:Y:S01]  /*1f00*/  STS.64 [R8], R4 ;  /* 0x0000000408007388 */ /* 0x0003e20000000a00 */
[----:B------:R-:W-:Y:S01]  /*1f10*/  LOP3.LUT R14, R8, 0x10, RZ, 0x3c, !PT ;  /* 0x00000010080e7812 */ /* 0x000fe200078e3cff */
[----:B0-----:R-:W-:Y:S01]  /*1f20*/  IMAD R11, R42, 0x2, R17 ;  /* 0x000000022a0b7824 */ /* 0x001fe200078e0211 */
[----:B------:R-:W-:Y:S01]  /*1f30*/  F2FP.BF16.PACK_AB R20, R19, R20 ;  /* 0x000000141314723e */ /* 0x000fe200000010ff */
[----:B------:R-:W-:Y:S01]  /*1f40*/  FADD R50, R50, -1 ;  /* 0xbf80000032327421 */ /* 0x000fe20000000000 */
[C---:B------:R-:W-:Y:S01]  /*1f50*/  LEA R6, P4, R7.reuse, R46, 0x1 ;  /* 0x0000002e07067211 */ /* 0x040fe200078808ff */
[----:B------:R0:W-:Y:S01]  /*1f60*/  STS.64 [R14+0x2000], R12 ;  /* 0x0020000c0e007388 */ /* 0x0001e20000000a00 */
[----:B------:R-:W-:Y:S01]  /*1f70*/  LOP3.LUT R24, R22, 0x8, RZ, 0x3c, !PT ;  /* 0x0000000816187812 */ /* 0x000fe200078e3cff */
[----:B------:R-:W-:Y:S01]  /*1f80*/  FADD R48, R48, R51 ;  /* 0x0000003330307221 */ /* 0x000fe20000000000 */
[----:B------:R-:W-:Y:S01]  /*1f90*/  LEA.HI.X.SX32 R7, R7, R0, 0x1, P4 ;  /* 0x0000000007077211 */ /* 0x000fe200020f0eff */
[----:B------:R2:W-:Y:S01]  /*1fa0*/  STS.64 [R14+0x2800], R20 ;  /* 0x002800140e007388 */ /* 0x0005e20000000a00 */
[----:B------:R-:W-:-:S03]  /*1fb0*/  @P1 MOV R51, 0x7f800000 ;  /* 0x7f80000000331802 */ /* 0x000fc60000000f00 */
[----:B------:R-:W-:Y:S01]  /*1fc0*/  BAR.SYNC.DEFER_BLOCKING 0x0 ;  /* 0x0000000000007b1d */ /* 0x000fe20000010000 */
[-C--:B-1----:R-:W-:Y:S02]  /*1fd0*/  LEA R4, P3, R55, R46.reuse, 0x1 ;  /* 0x0000002e37047211 */ /* 0x082fe400078608ff */
[----:B------:R-:W-:Y:S01]  /*1fe0*/  LEA R8, P5, R17, R46, 0x1 ;  /* 0x0000002e11087211 */ /* 0x000fe200078a08ff */
[C---:B0-----:R-:W-:Y:S01]  /*1ff0*/  IMAD R13, R42.reuse, 0x2, R11 ;  /* 0x000000022a0d7824 */ /* 0x041fe200078e020b */
[----:B------:R-:W-:Y:S02]  /*2000*/  LEA.HI.X.SX32 R5, R55, R0, 0x1, P3 ;  /* 0x0000000037057211 */ /* 0x000fe400018f0eff */
[C---:B------:R-:W-:Y:S02]  /*2010*/  LEA R10, P3, R11.reuse, R46, 0x1 ;  /* 0x0000002e0b0a7211 */ /* 0x040fe400078608ff */
[----:B------:R-:W-:Y:S02]  /*2020*/  LEA R19, R42, R13, 0x1 ;  /* 0x0000000d2a137211 */ /* 0x000fe400078e08ff */
[----:B------:R-:W-:-:S02]  /*2030*/  LEA.HI.X.SX32 R11, R11, R0, 0x1, P3 ;  /* 0x000000000b0b7211 */ /* 0x000fc400018f0eff */
[----:B------:R-:W-:Y:S01]  /*2040*/  LEA R12, P3, R13, R46, 0x1 ;  /* 0x0000002e0d0c7211 */ /* 0x000fe200078608ff */
[----:B--2---:R-:W-:Y:S01]  /*2050*/  IMAD R21, R42, 0x2, R19 ;  /* 0x000000022a157824 */ /* 0x004fe200078e0213 */
[----:B------:R-:W-:Y:S01]  /*2060*/  LEA.HI.X.SX32 R9, R17, R0, 0x1, P5 ;  /* 0x0000000011097211 */ /* 0x000fe200028f0eff */
[----:B------:R-:W-:Y:S01]  /*2070*/  FFMA.FTZ R17, R50, R15, -0.16845393180847167969 ;  /* 0xbe2c7f3032117423 */ /* 0x000fe2000001000f */
[----:B------:R-:W-:Y:S01]  /*2080*/  LEA R14, P4, R19, R46, 0x1 ;  /* 0x0000002e130e7211 */ /* 0x000fe200078808ff */
[----:B------:R-:W-:Y:S01]  /*2090*/  IMAD R23, R42, 0x2, R21 ;  /* 0x000000022a177824 */ /* 0x000fe200078e0215 */
[-C--:B------:R-:W-:Y:S02]  /*20a0*/  LEA.HI.X.SX32 R13, R13, R0.reuse, 0x1, P3 ;  /* 0x000000000d0d7211 */ /* 0x080fe400018f0eff */
[----:B------:R-:W-:Y:S01]  /*20b0*/  LEA.HI.X.SX32 R15, R19, R0, 0x1, P4 ;  /* 0x00000000130f7211 */ /* 0x000fe200020f0eff */
[----:B------:R-:W-:Y:S01]  /*20c0*/  FFMA.FTZ R19, R50, R17, 0.1716887056827545166 ;  /* 0x3e2fcf2a32137423 */ /* 0x000fe20000010011 */
[-C--:B------:R-:W-:Y:S01]  /*20d0*/  LEA R16, P3, R21, R46.reuse, 0x1 ;  /* 0x0000002e15107211 */ /* 0x080fe200078608ff */
[----:B------:R-:W-:Y:S01]  /*20e0*/  IMAD R27, R42, 0x2, R23 ;  /* 0x000000022a1b7824 */ /* 0x000fe200078e0217 */
[----:B------:R-:W-:Y:S01]  /*20f0*/  LEA R18, P4, R23, R46, 0x1 ;  /* 0x0000002e17127211 */ /* 0x000fe200078808ff */
[----:B------:R-:W-:Y:S01]  /*2100*/  LDS.64 R28, [R28] ;  /* 0x000000001c1c7984 */ /* 0x000fe20000000a00 */
[----:B------:R-:W-:Y:S01]  /*2110*/  LEA.HI.X.SX32 R17, R21, R0, 0x1, P3 ;  /* 0x0000000015117211 */ /* 0x000fe200018f0eff */
[C---:B------:R-:W-:Y:S01]  /*2120*/  FFMA.FTZ R21, R50.reuse, R19, -0.17900948226451873779 ;  /* 0xbe374e4332157423 */ /* 0x040fe20000010013 */
[----:B------:R-:W-:Y:S01]  /*2130*/  LEA R20, P3, R27, R46, 0x1 ;  /* 0x0000002e1b147211 */ /* 0x000fe200078608ff */
[----:B------:R-:W-:Y:S01]  /*2140*/  LDS.64 R30, [R30] ;  /* 0x000000001e1e7984 */ /* 0x000fe20000000a00 */
[-C--:B------:R-:W-:Y:S01]  /*2150*/  LEA.HI.X.SX32 R19, R23, R0.reuse, 0x1, P4 ;  /* 0x0000000017137211 */ /* 0x080fe200020f0eff */
[----:B------:R-:W-:Y:S01]  /*2160*/  FFMA.FTZ R25, R50, R21, 0.20512372255325317383 ;  /* 0x3e520bf432197423 */ /* 0x000fe20000010015 */
[----:B------:R-:W-:Y:S01]  /*2170*/  LEA R33, R42, R27, 0x1 ;  /* 0x0000001b2a217211 */ /* 0x000fe200078e08ff */
[----:B------:R-:W0:Y:S01]  /*2180*/  LDS.64 R22, [R22] ;  /* 0x0000000016167984 */ /* 0x000e220000000a00 */
[----:B------:R-:W-:Y:S01]  /*2190*/  LEA.HI.X.SX32 R21, R27, R0, 0x1, P3 ;  /* 0x000000001b157211 */ /* 0x000fe200018f0eff */
[----:B------:R-:W-:Y:S01]  /*21a0*/  FFMA.FTZ R27, R50, R25, -0.24046532809734344482 ;  /* 0xbe763c8b321b7423 */ /* 0x000fe20000010019 */
[----:B------:R-:W-:Y:S01]  /*21b0*/  LEA R26, P3, R33, R46, 0x1 ;  /* 0x0000002e211a7211 */ /* 0x000fe200078608ff */
[----:B------:R-:W1:Y:S01]  /*21c0*/  LDS.64 R24, [R24] ;  /* 0x0000000018187984 */ /* 0x000e620000000a00 */
[----:B------:R-:W-:-:S02]  /*21d0*/  IMAD R41, R42, 0x2, R33 ;  /* 0x000000022a297824 */ /* 0x000fc400078e0221 */
[----:B------:R-:W-:Y:S02]  /*21e0*/  FFMA.FTZ R27, R50, R27, 0.28857114911079406738 ;  /* 0x3e93bf99321b7423 */ /* 0x000fe4000001001b */
[----:B------:R-:W-:Y:S01]  /*21f0*/  IMAD R53, R42, 0x2, R41 ;  /* 0x000000022a357824 */ /* 0x000fe200078e0229 */
[----:B------:R-:W-:Y:S01]  /*2200*/  LEA R32, P4, R41, R46, 0x1 ;  /* 0x0000002e29207211 */ /* 0x000fe200078808ff */
[----:B------:R-:W-:Y:S01]  /*2210*/  FFMA.FTZ R35, R50, R27, -0.36067417263984680176 ;  /* 0xbeb8aa4932237423 */ /* 0x000fe2000001001b */
[-C--:B------:R-:W-:Y:S01]  /*2220*/  LEA.HI.X.SX32 R27, R33, R0.reuse, 0x1, P3 ;  /* 0x00000000211b7211 */ /* 0x080fe200018f0eff */
[----:B------:R-:W-:Y:S01]  /*2230*/  IMAD R55, R42, 0x2, R53 ;  /* 0x000000022a377824 */ /* 0x000fe200078e0235 */
[----:B------:R-:W-:Y:S01]  /*2240*/  LEA.HI.X.SX32 R33, R41, R0, 0x1, P4 ;  /* 0x0000000029217211 */ /* 0x000fe200020f0eff */
[----:B------:R-:W-:Y:S01]  /*2250*/  FFMA.FTZ R35, R50, R35, 0.48089820146560668945 ;  /* 0x3ef6384a32237423 */ /* 0x000fe20000010023 */
[-C--:B------:R-:W-:Y:S02]  /*2260*/  LEA R34, P3, R53, R46.reuse, 0x1 ;  /* 0x0000002e35227211 */ /* 0x080fe400078608ff */
[----:B------:R-:W-:Y:S01]  /*2270*/  LEA R43, R42, R55, 0x1 ;  /* 0x000000372a2b7211 */ /* 0x000fe200078e08ff */
[----:B------:R-:W-:Y:S01]  /*2280*/  FFMA.FTZ R47, R50, R35, -0.72134751081466674805 ;  /* 0xbf38aa3b322f7423 */ /* 0x000fe20000010023 */
[----:B------:R-:W-:-:S02]  /*2290*/  LEA R40, P4, R55, R46, 0x1 ;  /* 0x0000002e37287211 */ /* 0x000fc400078808ff */
[-C--:B------:R-:W-:Y:S01]  /*22a0*/  LEA.HI.X.SX32 R35, R53, R0.reuse, 0x1, P3 ;  /* 0x0000000035237211 */ /* 0x080fe200018f0eff */
[----:B------:R-:W-:Y:S01]  /*22b0*/  IMAD R45, R42, 0x2, R43 ;  /* 0x000000022a2d7824 */ /* 0x000fe200078e022b */
[----:B------:R-:W-:Y:S01]  /*22c0*/  LEA.HI.X.SX32 R41, R55, R0, 0x1, P4 ;  /* 0x0000000037297211 */ /* 0x000fe200020f0eff */
[----:B------:R-:W-:Y:S02]  /*22d0*/  FMUL R47, R50, R47 ;  /* 0x0000002f322f7220 */ /* 0x000fe40000400000 */
[----:B------:R-:W-:Y:S01]  /*22e0*/  IMAD R55, R42, 0x2, R45 ;  /* 0x000000022a377824 */ /* 0x000fe200078e022d */
[-C--:B------:R-:W-:Y:S01]  /*22f0*/  LEA R42, P3, R43, R46.reuse, 0x1 ;  /* 0x0000002e2b2a7211 */ /* 0x080fe200078608ff */
[C---:B------:R-:W-:Y:S01]  /*2300*/  FMUL R53, R50.reuse, R47 ;  /* 0x0000002f32357220 */ /* 0x040fe20000400000 */
[-C--:B------:R-:W-:Y:S02]  /*2310*/  LEA R44, P4, R45, R46.reuse, 0x1 ;  /* 0x0000002e2d2c7211 */ /* 0x080fe400078808ff */
[----:B------:R-:W-:Y:S01]  /*2320*/  LEA R46, P5, R55, R46, 0x1 ;  /* 0x0000002e372e7211 */ /* 0x000fe200078a08ff */
[----:B------:R-:W-:Y:S01]  /*2330*/  FFMA.FTZ R50, R50, 1.4426950216293334961, R53 ;  /* 0x3fb8aa3b32327823 */ /* 0x000fe20000010035 */
[----:B------:R-:W-:-:S02]  /*2340*/  LEA.HI.X.SX32 R43, R43, R0, 0x1, P3 ;  /* 0x000000002b2b7211 */ /* 0x000fc400018f0eff */
[-C--:B------:R-:W-:Y:S01]  /*2350*/  LEA.HI.X.SX32 R45, R45, R0.reuse, 0x1, P4 ;  /* 0x000000002d2d7211 */ /* 0x080fe200020f0eff */
[----:B------:R-:W-:Y:S01]  /*2360*/  FADD R49, R49, R50 ;  /* 0x0000003231317221 */ /* 0x000fe20000000000 */
[----:B------:R-:W-:Y:S01]  /*2370*/  LEA.HI.X.SX32 R47, R55, R0, 0x1, P5 ;  /* 0x00000000372f7211 */ /* 0x000fe200028f0eff */
[----:B------:R-:W-:Y:S01]  /*2380*/  @P2 IMAD.MOV.U32 R0, RZ, RZ, 0x7f800000 ;  /* 0x7f800000ff002424 */ /* 0x000fe200078e00ff */
[----:B0-----:R0:W-:Y:S01]  /*2390*/  STG.E.U16 [R4.64], R22 ;  /* 0x0000001604007986 */ /* 0x0011e2000c101506 */
[C---:B------:R-:W-:Y:S01]  /*23a0*/  FSETP.NEU.AND P3, PT, R3.reuse, RZ, PT ;  /* 0x000000ff0300720b */ /* 0x040fe20003f6d000 */
[----:B------:R-:W-:Y:S02]  /*23b0*/  @P1 FFMA.FTZ R49, R38, R51, +INF ;  /* 0x7f80000026311423 */ /* 0x000fe40000010033 */
[----:B------:R-:W-:Y:S01]  /*23c0*/  @P2 FFMA.FTZ R48, R3, R0, +INF ;  /* 0x7f80000003302423 */ /* 0x000fe20000010000 */
[----:B-1----:R1:W-:Y:S01]  /*23d0*/  STG.E.U16 [R6.64], R24 ;  /* 0x0000001806007986 */ /* 0x0023e2000c101506 */
[----:B------:R-:W-:-:S02]  /*23e0*/  PRMT R0, R22, 0x7632, R0 ;  /* 0x0000763216007816 */ /* 0x000fc40000000000 */
[----:B------:R-:W-:Y:S01]  /*23f0*/  PRMT R3, R28, 0x7632, R3 ;  /* 0x000076321c037816 */ /* 0x000fe20000000003 */
[----:B------:R2:W-:Y:S01]  /*2400*/  STG.E.U16 [R8.64], R28 ;  /* 0x0000001c08007986 */ /* 0x0005e2000c101506 */
[----:B------:R-:W-:Y:S02]  /*2410*/  FSETP.NEU.AND P2, PT, R38, RZ, PT ;  /* 0x000000ff2600720b */ /* 0x000fe40003f4d000 */
[----:B0-----:R-:W-:Y:S01]  /*2420*/  PRMT R4, R23, 0x7632, R4 ;  /* 0x0000763217047816 */ /* 0x001fe20000000004 */
[----:B------:R-:W-:Y:S01]  /*2430*/  STG.E.U16 [R10.64], R30 ;  /* 0x0000001e0a007986 */ /* 0x000fe2000c101506 */
[----:B------:R-:W-:Y:S02]  /*2440*/  PRMT R22, R29, 0x7632, R22 ;  /* 0x000076321d167816 */ /* 0x000fe40000000016 */
[----:B------:R-:W-:Y:S01]  /*2450*/  PRMT R5, R31, 0x7632, R5 ;  /* 0x000076321f057816 */ /* 0x000fe20000000005 */
[----:B------:R0:W-:Y:S01]  /*2460*/  STG.E.U16 [R12.64], R0 ;  /* 0x000000000c007986 */ /* 0x0001e2000c101506 */
[----:B-1----:R-:W-:-:S02]  /*2470*/  PRMT R7, R24, 0x7632, R7 ;  /* 0x0000763218077816 */ /* 0x002fc40000000007 */
[----:B------:R-:W-:Y:S02]  /*2480*/  FSEL R48, R48, -INF , P3 ;  /* 0xff80000030307808 */ /* 0x000fe40001800000 */
[----:B--2---:R-:W-:Y:S01]  /*2490*/  PRMT R9, R30, 0x7632, R9 ;  /* 0x000076321e097816 */ /* 0x004fe20000000009 */
[----:B------:R-:W-:Y:S02]  /*24a0*/  STG.E.U16 [R14.64], R7 ;  /* 0x000000070e007986 */ /* 0x000fe4000c101506 */
[----:B------:R-:W-:Y:S02]  /*24b0*/  FFMA R48, R48, 0.69314718246459960938, R39 ;  /* 0x3f31721830307823 */ /* 0x000fe40000000027 */
[----:B------:R-:W-:Y:S01]  /*24c0*/  STG.E.U16 [R16.64], R3 ;  /* 0x0000000310007986 */ /* 0x000fe2000c101506 */
[----:B0-----:R-:W-:-:S03]  /*24d0*/  FSEL R0, R49, -INF , P2 ;  /* 0xff80000031007808 */ /* 0x001fc60001000000 */
[----:B------:R-:W-:Y:S02]  /*24e0*/  STG.E.U16 [R18.64], R9 ;  /* 0x0000000912007986 */ /* 0x000fe4000c101506 */
[----:B------:R-:W-:Y:S02]  /*24f0*/  FFMA R49, R0, 0.69314718246459960938, R37 ;  /* 0x3f31721800317823 */ /* 0x000fe40000000025 */
[----:B------:R0:W-:Y:S04]  /*2500*/  STG.E.U16 [R20.64], R23 ;  /* 0x0000001714007986 */ /* 0x0001e8000c101506 */
[----:B------:R1:W-:Y:S04]  /*2510*/  STG.E.U16 [R26.64], R25 ;  /* 0x000000191a007986 */ /* 0x0003e8000c101506 */
[----:B------:R1:W-:Y:S01]  /*2520*/  STG.E.U16 [R32.64], R29 ;  /* 0x0000001d20007986 */ /* 0x0003e2000c101506 */
[----:B0-----:R-:W-:-:S03]  /*2530*/  PRMT R21, R25, 0x7632, R21 ;  /* 0x0000763219157816 */ /* 0x001fc60000000015 */
[----:B------:R1:W-:Y:S04]  /*2540*/  STG.E.U16 [R34.64], R31 ;  /* 0x0000001f22007986 */ /* 0x0003e8000c101506 */
[----:B------:R1:W-:Y:S04]  /*2550*/  STG.E.U16 [R40.64], R4 ;  /* 0x0000000428007986 */ /* 0x0003e8000c101506 */
[----:B------:R1:W-:Y:S04]  /*2560*/  STG.E.U16 [R42.64], R21 ;  /* 0x000000152a007986 */ /* 0x0003e8000c101506 */
[----:B------:R1:W-:Y:S04]  /*2570*/  STG.E.U16 [R44.64], R22 ;  /* 0x000000162c007986 */ /* 0x0003e8000c101506 */
[----:B------:R1:W-:Y:S04]  /*2580*/  STG.E.U16 [R46.64], R5 ;  /* 0x000000052e007986 */ /* 0x0003e8000c101506 */
[----:B------:R-:W-:Y:S06]  /*2590*/  BAR.SYNC.DEFER_BLOCKING 0x0 ;  /* 0x0000000000007b1d */ /* 0x000fec0000010000 */
[----:B------:R1:W-:Y:S04]  /*25a0*/  STS.64 [R52], R48 ;  /* 0x0000003034007388 */ /* 0x0003e80000000a00 */
[----:B------:R-:W-:Y:S06]  /*25b0*/  BAR.SYNC.DEFER_BLOCKING 0x0 ;  /* 0x0000000000007b1d */ /* 0x000fec0000010000 */
[----:B------:R-:W-:Y:S05]  /*25c0*/  @P0 EXIT ;  /* 0x000000000000094d */ /* 0x000fea0003800000 */
[----:B-1----:R-:W0:Y:S01]  /*25d0*/  LDS R5, [R36] ;  /* 0x0000000024057984 */ /* 0x002e220000000800 */
[----:B------:R-:W-:-:S02]  /*25e0*/  IMAD R2, R2, c[0x0][0x1cc], RZ ;  /* 0x0000730002027a24 */ /* 0x000fc400078e02ff */
[C---:B------:R-:W-:Y:S02]  /*25f0*/  IMAD.SHL.U32 R4, R57.reuse, 0x4, RZ ;  /* 0x0000000439047824 */ /* 0x040fe400078e00ff */
[----:B------:R-:W-:Y:S02]  /*2600*/  IMAD.SHL.U32 R3, R2, 0x4, RZ ;  /* 0x0000000402037824 */ /* 0x000fe400078e00ff */
[----:B------:R-:W-:-:S04]  /*2610*/  IMAD.HI R57, R57, 0x4, RZ ;  /* 0x0000000439397827 */ /* 0x000fc800078e02ff */
[----:B------:R-:W-:Y:S01]  /*2620*/  IMAD.HI R0, R2, 0x4, RZ ;  /* 0x0000000402007827 */ /* 0x000fe200078e02ff */
[----:B------:R-:W-:-:S04]  /*2630*/  IADD3 R2, P0, P1, R4, c[0x0][0x180], R3 ;  /* 0x0000600004027a10 */ /* 0x000fc8000791e003 */
[----:B------:R-:W-:-:S05]  /*2640*/  IADD3.X R3, R57, c[0x0][0x184], R0, P0, P1 ;  /* 0x0000610039037a10 */ /* 0x000fca00007e2400 */
[----:B0-----:R-:W-:Y:S01]  /*2650*/  STG.E [R2.64], R5 ;  /* 0x0000000502007986 */ /* 0x001fe2000c101906 */
[----:B------:R-:W-:Y:S05]  /*2660*/  EXIT ;  /* 0x000000000000794d */ /* 0x000fea0003800000 */
.L_x_2:
[----:B------:R-:W-:-:S00]  /*2670*/  BRA `(.L_x_2) ;  /* 0xfffffff000007947 */ /* 0x000fc0000383ffff */
[----:B------:R-:W-:-:S00]  /*2680*/  NOP ;  /* 0x0000000000007918 */ /* 0x000fc00000000000 */
[----:B------:R-:W-:-:S00]  /*2690*/  NOP ;  /* 0x0000000000007918 */ /* 0x000fc00000000000 */
[----:B------:R-:W-:-:S00]  /*26a0*/  NOP ;  /* 0x0000000000007918 */ /* 0x000fc00000000000 */
[----:B------:R-:W-:-:S00]  /*26b0*/  NOP ;  /* 0x0000000000007918 */ /* 0x000fc00000000000 */
[----:B------:R-:W-:-:S00]  /*26c0*/  NOP ;  /* 0x0000000000007918 */ /* 0x000fc00000000000 */
[----:B------:R-:W-:-:S00]  /*26d0*/  NOP ;  /* 0x0000000000007918 */ /* 0x000fc00000000000 */
[----:B------:R-:W-:-:S00]  /*26e0*/  NOP ;  /* 0x0000000000007918 */ /* 0x000fc00000000000 */
[----:B------:R-:W-:-:S00]  /*26f0*/  NOP ;  /* 0x0000000000007918 */ /* 0x000fc00000000000 */
.L_x_3:


//--------------------- .nv.global.init           --------------------------
	.section	.nv.global.init,"aw",@progbits
.nv.global.init:
	.type		_$_str,@object
	.size		_$_str,(.L_0 - _$_str)
_$_str:
        /*0000*/ 	.byte	0x5f, 0x5f, 0x43, 0x55, 0x44, 0x41, 0x5f, 0x46, 0x54, 0x5a, 0x00
.L_0:


//--------------------- .nv.shared.attn_fwd       --------------------------
	.section	.nv.shared.attn_fwd,"aw",@nobits
	.sectionflags	@""
	.align	16
